//
// Generated by NVIDIA NVVM Compiler
//
// Compiler Build ID: CL-36424714
// Cuda compilation tools, release 13.0, V13.0.88
// Based on NVVM 20.0.0
//

.version 9.0
.target sm_100
.address_size 64

	// .globl	_Z15tiledStencilGPUPfS_S_i
.global .align 4 .b8 precalc_xorwow_matrix[102400];
.global .align 4 .b8 precalc_xorwow_offset_matrix[102400];
.global .align 4 .b8 mrg32k3aM1[2304];
.global .align 4 .b8 mrg32k3aM2[2304];
.global .align 4 .b8 mrg32k3aM1SubSeq[2016];
.global .align 4 .b8 mrg32k3aM2SubSeq[2016];
.global .align 4 .b8 mrg32k3aM1Seq[2304];
.global .align 4 .b8 mrg32k3aM2Seq[2304];
.const .align 8 .b8 __cr_lgamma_table[72];
// _ZZ15tiledStencilGPUPfS_S_iE5inp_s has been demoted

.visible .entry _Z15tiledStencilGPUPfS_S_i(
	.param .u64 .ptr .align 1 _Z15tiledStencilGPUPfS_S_i_param_0,
	.param .u64 .ptr .align 1 _Z15tiledStencilGPUPfS_S_i_param_1,
	.param .u64 .ptr .align 1 _Z15tiledStencilGPUPfS_S_i_param_2,
	.param .u32 _Z15tiledStencilGPUPfS_S_i_param_3
)
{
	.reg .pred 	%p<22>;
	.reg .b32 	%r<32>;
	.reg .b32 	%f<23>;
	.reg .b64 	%rd<11>;
	// demoted variable
	.shared .align 4 .b8 _ZZ15tiledStencilGPUPfS_S_iE5inp_s[2048];
	ld.param.u64 	%rd1, [_Z15tiledStencilGPUPfS_S_i_param_0];
	ld.param.u64 	%rd2, [_Z15tiledStencilGPUPfS_S_i_param_1];
	ld.param.u64 	%rd3, [_Z15tiledStencilGPUPfS_S_i_param_2];
	ld.param.u32 	%r10, [_Z15tiledStencilGPUPfS_S_i_param_3];
	mov.u32 	%r11, %ctaid.z;
	mov.u32 	%r1, %tid.z;
	mad.lo.s32 	%r2, %r11, 6, %r1;
	add.s32 	%r3, %r2, -1;
	mov.u32 	%r12, %ctaid.y;
	mov.u32 	%r4, %tid.y;
	mad.lo.s32 	%r5, %r12, 6, %r4;
	add.s32 	%r6, %r5, -1;
	mov.u32 	%r13, %ctaid.x;
	mov.u32 	%r14, %tid.x;
	add.s32 	%r7, %r14, -1;
	mad.lo.s32 	%r8, %r13, 6, %r7;
	setp.gt.u32 	%p1, %r2, 1;
	setp.le.s32 	%p2, %r2, %r10;
	and.pred  	%p3, %p1, %p2;
	setp.gt.u32 	%p4, %r5, 1;
	setp.le.s32 	%p5, %r5, %r10;
	and.pred  	%p6, %p4, %p5;
	and.pred  	%p8, %p3, %p6;
	not.pred 	%p9, %p8;
	setp.lt.s32 	%p10, %r8, 1;
	setp.ge.s32 	%p11, %r8, %r10;
	or.pred  	%p12, %p11, %p9;
	shl.b32 	%r15, %r1, 8;
	mov.u32 	%r16, _ZZ15tiledStencilGPUPfS_S_iE5inp_s;
	add.s32 	%r17, %r16, %r15;
	shl.b32 	%r18, %r4, 5;
	add.s32 	%r19, %r17, %r18;
	shl.b32 	%r20, %r14, 2;
	add.s32 	%r9, %r19, %r20;
	or.pred  	%p13, %p10, %p12;
	@%p13 bra 	$L__BB0_2;
	cvta.to.global.u64 	%rd4, %rd1;
	mad.lo.s32 	%r21, %r10, %r3, %r6;
	mad.lo.s32 	%r22, %r21, %r10, %r8;
	mul.wide.u32 	%rd5, %r22, 4;
	add.s64 	%rd6, %rd4, %rd5;
	ld.global.f32 	%f1, [%rd6];
	st.shared.f32 	[%r9], %f1;
$L__BB0_2:
	setp.lt.s32 	%p14, %r8, 1;
	bar.sync 	0;
	max.s32 	%r23, %r2, %r5;
	setp.ge.s32 	%p15, %r23, %r10;
	min.u32 	%r24, %r2, %r5;
	setp.lt.u32 	%p16, %r24, 2;
	or.pred  	%p17, %p16, %p15;
	or.pred  	%p18, %p14, %p17;
	add.s32 	%r25, %r10, -1;
	setp.ge.s32 	%p19, %r8, %r25;
	or.pred  	%p20, %p18, %p19;
	@%p20 bra 	$L__BB0_5;
	add.s32 	%r26, %r1, -1;
	add.s32 	%r27, %r4, -1;
	max.u32 	%r28, %r26, %r27;
	max.u32 	%r29, %r7, %r28;
	setp.gt.u32 	%p21, %r29, 5;
	@%p21 bra 	$L__BB0_5;
	cvta.to.global.u64 	%rd7, %rd3;
	ld.global.f32 	%f2, [%rd7];
	ld.shared.f32 	%f3, [%r9];
	ld.global.f32 	%f4, [%rd7+4];
	ld.shared.f32 	%f5, [%r9+-4];
	mul.f32 	%f6, %f4, %f5;
	fma.rn.f32 	%f7, %f2, %f3, %f6;
	ld.global.f32 	%f8, [%rd7+8];
	ld.shared.f32 	%f9, [%r9+4];
	fma.rn.f32 	%f10, %f8, %f9, %f7;
	ld.global.f32 	%f11, [%rd7+12];
	ld.shared.f32 	%f12, [%r9+-32];
	fma.rn.f32 	%f13, %f11, %f12, %f10;
	ld.global.f32 	%f14, [%rd7+16];
	ld.shared.f32 	%f15, [%r9+32];
	fma.rn.f32 	%f16, %f14, %f15, %f13;
	ld.global.f32 	%f17, [%rd7+20];
	ld.shared.f32 	%f18, [%r9+-256];
	fma.rn.f32 	%f19, %f17, %f18, %f16;
	ld.global.f32 	%f20, [%rd7+24];
	ld.shared.f32 	%f21, [%r9+256];
	fma.rn.f32 	%f22, %f20, %f21, %f19;
	mad.lo.s32 	%r30, %r10, %r3, %r6;
	mad.lo.s32 	%r31, %r30, %r10, %r8;
	cvta.to.global.u64 	%rd8, %rd2;
	mul.wide.u32 	%rd9, %r31, 4;
	add.s64 	%rd10, %rd8, %rd9;
	st.global.f32 	[%rd10], %f22;
$L__BB0_5:
	ret;

}
	// .globl	_Z10stencilGPUPfS_S_i
.visible .entry _Z10stencilGPUPfS_S_i(
	.param .u64 .ptr .align 1 _Z10stencilGPUPfS_S_i_param_0,
	.param .u64 .ptr .align 1 _Z10stencilGPUPfS_S_i_param_1,
	.param .u64 .ptr .align 1 _Z10stencilGPUPfS_S_i_param_2,
	.param .u32 _Z10stencilGPUPfS_S_i_param_3
)
{
	.reg .pred 	%p<12>;
	.reg .b32 	%r<32>;
	.reg .b32 	%f<22>;
	.reg .b64 	%rd<18>;

	ld.param.u64 	%rd1, [_Z10stencilGPUPfS_S_i_param_0];
	ld.param.u64 	%rd2, [_Z10stencilGPUPfS_S_i_param_1];
	ld.param.u64 	%rd3, [_Z10stencilGPUPfS_S_i_param_2];
	ld.param.u32 	%r5, [_Z10stencilGPUPfS_S_i_param_3];
	mov.u32 	%r6, %ctaid.z;
	mov.u32 	%r7, %ntid.z;
	mov.u32 	%r8, %tid.z;
	mad.lo.s32 	%r9, %r6, %r7, %r8;
	mov.u32 	%r10, %ctaid.y;
	mov.u32 	%r11, %ntid.y;
	mov.u32 	%r12, %tid.y;
	mad.lo.s32 	%r13, %r10, %r11, %r12;
	mov.u32 	%r14, %ctaid.x;
	mov.u32 	%r15, %ntid.x;
	mov.u32 	%r16, %tid.x;
	mad.lo.s32 	%r17, %r14, %r15, %r16;
	setp.eq.s32 	%p1, %r9, 0;
	add.s32 	%r18, %r5, -1;
	setp.ge.s32 	%p2, %r9, %r18;
	setp.eq.s32 	%p3, %r13, 0;
	or.pred  	%p4, %p1, %p3;
	or.pred  	%p5, %p4, %p2;
	setp.ge.s32 	%p6, %r13, %r18;
	or.pred  	%p7, %p5, %p6;
	setp.lt.s32 	%p8, %r17, 1;
	or.pred  	%p9, %p8, %p7;
	setp.ge.s32 	%p10, %r17, %r18;
	or.pred  	%p11, %p9, %p10;
	@%p11 bra 	$L__BB1_2;
	cvta.to.global.u64 	%rd4, %rd3;
	cvta.to.global.u64 	%rd5, %rd1;
	cvta.to.global.u64 	%rd6, %rd2;
	ld.global.f32 	%f1, [%rd4];
	mul.lo.s32 	%r19, %r5, %r9;
	mul.lo.s32 	%r20, %r19, %r5;
	mul.lo.s32 	%r21, %r5, %r13;
	add.s32 	%r22, %r21, %r17;
	add.s32 	%r23, %r22, %r20;
	mul.wide.s32 	%rd7, %r23, 4;
	add.s64 	%rd8, %rd5, %rd7;
	ld.global.f32 	%f2, [%rd8];
	ld.global.f32 	%f3, [%rd4+4];
	ld.global.f32 	%f4, [%rd8+-4];
	mul.f32 	%f5, %f3, %f4;
	fma.rn.f32 	%f6, %f1, %f2, %f5;
	ld.global.f32 	%f7, [%rd4+8];
	ld.global.f32 	%f8, [%rd8+4];
	fma.rn.f32 	%f9, %f7, %f8, %f6;
	ld.global.f32 	%f10, [%rd4+12];
	sub.s32 	%r24, %r21, %r5;
	add.s32 	%r25, %r24, %r17;
	add.s32 	%r26, %r25, %r20;
	mul.wide.s32 	%rd9, %r26, 4;
	add.s64 	%rd10, %rd5, %rd9;
	ld.global.f32 	%f11, [%rd10];
	fma.rn.f32 	%f12, %f10, %f11, %f9;
	ld.global.f32 	%f13, [%rd4+16];
	mul.wide.s32 	%rd11, %r5, 4;
	add.s64 	%rd12, %rd8, %rd11;
	ld.global.f32 	%f14, [%rd12];
	fma.rn.f32 	%f15, %f13, %f14, %f12;
	ld.global.f32 	%f16, [%rd4+20];
	sub.s32 	%r27, %r19, %r5;
	mad.lo.s32 	%r28, %r27, %r5, %r22;
	mul.wide.s32 	%rd13, %r28, 4;
	add.s64 	%rd14, %rd5, %rd13;
	ld.global.f32 	%f17, [%rd14];
	fma.rn.f32 	%f18, %f16, %f17, %f15;
	ld.global.f32 	%f19, [%rd4+24];
	shl.b32 	%r29, %r5, 1;
	add.s32 	%r30, %r27, %r29;
	mad.lo.s32 	%r31, %r30, %r5, %r22;
	mul.wide.s32 	%rd15, %r31, 4;
	add.s64 	%rd16, %rd5, %rd15;
	ld.global.f32 	%f20, [%rd16];
	fma.rn.f32 	%f21, %f19, %f20, %f18;
	add.s64 	%rd17, %rd6, %rd7;
	st.global.f32 	[%rd17], %f21;
$L__BB1_2:
	ret;

}
	// .globl	_Z4initPfij
.visible .entry _Z4initPfij(
	.param .u64 .ptr .align 1 _Z4initPfij_param_0,
	.param .u32 _Z4initPfij_param_1,
	.param .u32 _Z4initPfij_param_2
)
{
	.local .align 8 .b8 	__local_depot2[48];
	.reg .b64 	%SP;
	.reg .b64 	%SPL;
	.reg .pred 	%p<64>;
	.reg .b32 	%r<1209>;
	.reg .b32 	%f<3>;
	.reg .b64 	%rd<27>;

	mov.u64 	%SPL, __local_depot2;
	ld.param.u64 	%rd10, [_Z4initPfij_param_0];
	ld.param.u32 	%r545, [_Z4initPfij_param_1];
	ld.param.u32 	%r544, [_Z4initPfij_param_2];
	mov.u32 	%r546, %ctaid.z;
	mov.u32 	%r547, %ntid.z;
	mov.u32 	%r548, %tid.z;
	mad.lo.s32 	%r1, %r546, %r547, %r548;
	mov.u32 	%r549, %ctaid.y;
	mov.u32 	%r550, %ntid.y;
	mov.u32 	%r551, %tid.y;
	mad.lo.s32 	%r552, %r549, %r550, %r551;
	mov.u32 	%r553, %ctaid.x;
	mov.u32 	%r554, %ntid.x;
	mov.u32 	%r555, %tid.x;
	mad.lo.s32 	%r3, %r553, %r554, %r555;
	max.s32 	%r556, %r1, %r552;
	max.s32 	%r557, %r3, %r556;
	setp.ge.s32 	%p1, %r557, %r545;
	@%p1 bra 	$L__BB2_117;
	add.u64 	%rd1, %SPL, 0;
	mad.lo.s32 	%r558, %r545, %r1, %r552;
	mad.lo.s32 	%r559, %r558, %r545, %r3;
	cvt.s64.s32 	%rd2, %r559;
	xor.b32  	%r560, %r544, -1429050551;
	mul.lo.s32 	%r4, %r560, 1099087573;
	add.s32 	%r561, %r4, -638133224;
	add.s32 	%r945, %r4, 123456789;
	st.local.v2.u32 	[%rd1], {%r561, %r945};
	xor.b32  	%r562, %r4, 362436069;
	mov.b32 	%r563, -123459836;
	st.local.v2.u32 	[%rd1+8], {%r562, %r563};
	add.s32 	%r941, %r4, 5783321;
	mov.b32 	%r564, -589760388;
	st.local.v2.u32 	[%rd1+16], {%r564, %r941};
	setp.eq.s32 	%p2, %r559, 0;
	@%p2 bra 	$L__BB2_116;
	mov.b32 	%r928, 0;
	mov.u64 	%rd13, precalc_xorwow_matrix;
	mov.u64 	%rd26, %rd2;
$L__BB2_3:
	mov.u64 	%rd3, %rd26;
	and.b64  	%rd4, %rd3, 3;
	setp.eq.s64 	%p3, %rd4, 0;
	@%p3 bra 	$L__BB2_115;
	mul.wide.u32 	%rd12, %r928, 3200;
	add.s64 	%rd5, %rd13, %rd12;
	mov.b32 	%r941, 0;
	mov.u32 	%r942, %r941;
	mov.u32 	%r943, %r941;
	mov.u32 	%r944, %r941;
	mov.u32 	%r945, %r941;
	mov.u32 	%r934, %r941;
$L__BB2_5:
	mul.wide.u32 	%rd14, %r934, 4;
	add.s64 	%rd15, %rd1, %rd14;
	ld.local.u32 	%r16, [%rd15+4];
	shl.b32 	%r17, %r934, 5;
	mov.b32 	%r940, 0;
$L__BB2_6:
	.pragma "nounroll";
	shr.u32 	%r568, %r16, %r940;
	and.b32  	%r569, %r568, 1;
	setp.eq.b32 	%p4, %r569, 1;
	not.pred 	%p5, %p4;
	add.s32 	%r570, %r17, %r940;
	mul.lo.s32 	%r571, %r570, 5;
	mul.wide.u32 	%rd16, %r571, 4;
	add.s64 	%rd6, %rd5, %rd16;
	@%p5 bra 	$L__BB2_8;
	ld.global.u32 	%r572, [%rd6];
	xor.b32  	%r945, %r945, %r572;
	ld.global.u32 	%r573, [%rd6+4];
	xor.b32  	%r944, %r944, %r573;
	ld.global.u32 	%r574, [%rd6+8];
	xor.b32  	%r943, %r943, %r574;
	ld.global.u32 	%r575, [%rd6+12];
	xor.b32  	%r942, %r942, %r575;
	ld.global.u32 	%r576, [%rd6+16];
	xor.b32  	%r941, %r941, %r576;
$L__BB2_8:
	and.b32  	%r578, %r568, 2;
	setp.eq.s32 	%p6, %r578, 0;
	@%p6 bra 	$L__BB2_10;
	ld.global.u32 	%r579, [%rd6+20];
	xor.b32  	%r945, %r945, %r579;
	ld.global.u32 	%r580, [%rd6+24];
	xor.b32  	%r944, %r944, %r580;
	ld.global.u32 	%r581, [%rd6+28];
	xor.b32  	%r943, %r943, %r581;
	ld.global.u32 	%r582, [%rd6+32];
	xor.b32  	%r942, %r942, %r582;
	ld.global.u32 	%r583, [%rd6+36];
	xor.b32  	%r941, %r941, %r583;
$L__BB2_10:
	and.b32  	%r585, %r568, 4;
	setp.eq.s32 	%p7, %r585, 0;
	@%p7 bra 	$L__BB2_12;
	ld.global.u32 	%r586, [%rd6+40];
	xor.b32  	%r945, %r945, %r586;
	ld.global.u32 	%r587, [%rd6+44];
	xor.b32  	%r944, %r944, %r587;
	ld.global.u32 	%r588, [%rd6+48];
	xor.b32  	%r943, %r943, %r588;
	ld.global.u32 	%r589, [%rd6+52];
	xor.b32  	%r942, %r942, %r589;
	ld.global.u32 	%r590, [%rd6+56];
	xor.b32  	%r941, %r941, %r590;
$L__BB2_12:
	and.b32  	%r592, %r568, 8;
	setp.eq.s32 	%p8, %r592, 0;
	@%p8 bra 	$L__BB2_14;
	ld.global.u32 	%r593, [%rd6+60];
	xor.b32  	%r945, %r945, %r593;
	ld.global.u32 	%r594, [%rd6+64];
	xor.b32  	%r944, %r944, %r594;
	ld.global.u32 	%r595, [%rd6+68];
	xor.b32  	%r943, %r943, %r595;
	ld.global.u32 	%r596, [%rd6+72];
	xor.b32  	%r942, %r942, %r596;
	ld.global.u32 	%r597, [%rd6+76];
	xor.b32  	%r941, %r941, %r597;
$L__BB2_14:
	and.b32  	%r599, %r568, 16;
	setp.eq.s32 	%p9, %r599, 0;
	@%p9 bra 	$L__BB2_16;
	ld.global.u32 	%r600, [%rd6+80];
	xor.b32  	%r945, %r945, %r600;
	ld.global.u32 	%r601, [%rd6+84];
	xor.b32  	%r944, %r944, %r601;
	ld.global.u32 	%r602, [%rd6+88];
	xor.b32  	%r943, %r943, %r602;
	ld.global.u32 	%r603, [%rd6+92];
	xor.b32  	%r942, %r942, %r603;
	ld.global.u32 	%r604, [%rd6+96];
	xor.b32  	%r941, %r941, %r604;
$L__BB2_16:
	and.b32  	%r606, %r568, 32;
	setp.eq.s32 	%p10, %r606, 0;
	@%p10 bra 	$L__BB2_18;
	ld.global.u32 	%r607, [%rd6+100];
	xor.b32  	%r945, %r945, %r607;
	ld.global.u32 	%r608, [%rd6+104];
	xor.b32  	%r944, %r944, %r608;
	ld.global.u32 	%r609, [%rd6+108];
	xor.b32  	%r943, %r943, %r609;
	ld.global.u32 	%r610, [%rd6+112];
	xor.b32  	%r942, %r942, %r610;
	ld.global.u32 	%r611, [%rd6+116];
	xor.b32  	%r941, %r941, %r611;
$L__BB2_18:
	and.b32  	%r613, %r568, 64;
	setp.eq.s32 	%p11, %r613, 0;
	@%p11 bra 	$L__BB2_20;
	ld.global.u32 	%r614, [%rd6+120];
	xor.b32  	%r945, %r945, %r614;
	ld.global.u32 	%r615, [%rd6+124];
	xor.b32  	%r944, %r944, %r615;
	ld.global.u32 	%r616, [%rd6+128];
	xor.b32  	%r943, %r943, %r616;
	ld.global.u32 	%r617, [%rd6+132];
	xor.b32  	%r942, %r942, %r617;
	ld.global.u32 	%r618, [%rd6+136];
	xor.b32  	%r941, %r941, %r618;
$L__BB2_20:
	and.b32  	%r620, %r568, 128;
	setp.eq.s32 	%p12, %r620, 0;
	@%p12 bra 	$L__BB2_22;
	ld.global.u32 	%r621, [%rd6+140];
	xor.b32  	%r945, %r945, %r621;
	ld.global.u32 	%r622, [%rd6+144];
	xor.b32  	%r944, %r944, %r622;
	ld.global.u32 	%r623, [%rd6+148];
	xor.b32  	%r943, %r943, %r623;
	ld.global.u32 	%r624, [%rd6+152];
	xor.b32  	%r942, %r942, %r624;
	ld.global.u32 	%r625, [%rd6+156];
	xor.b32  	%r941, %r941, %r625;
$L__BB2_22:
	and.b32  	%r627, %r568, 256;
	setp.eq.s32 	%p13, %r627, 0;
	@%p13 bra 	$L__BB2_24;
	ld.global.u32 	%r628, [%rd6+160];
	xor.b32  	%r945, %r945, %r628;
	ld.global.u32 	%r629, [%rd6+164];
	xor.b32  	%r944, %r944, %r629;
	ld.global.u32 	%r630, [%rd6+168];
	xor.b32  	%r943, %r943, %r630;
	ld.global.u32 	%r631, [%rd6+172];
	xor.b32  	%r942, %r942, %r631;
	ld.global.u32 	%r632, [%rd6+176];
	xor.b32  	%r941, %r941, %r632;
$L__BB2_24:
	and.b32  	%r634, %r568, 512;
	setp.eq.s32 	%p14, %r634, 0;
	@%p14 bra 	$L__BB2_26;
	ld.global.u32 	%r635, [%rd6+180];
	xor.b32  	%r945, %r945, %r635;
	ld.global.u32 	%r636, [%rd6+184];
	xor.b32  	%r944, %r944, %r636;
	ld.global.u32 	%r637, [%rd6+188];
	xor.b32  	%r943, %r943, %r637;
	ld.global.u32 	%r638, [%rd6+192];
	xor.b32  	%r942, %r942, %r638;
	ld.global.u32 	%r639, [%rd6+196];
	xor.b32  	%r941, %r941, %r639;
$L__BB2_26:
	and.b32  	%r641, %r568, 1024;
	setp.eq.s32 	%p15, %r641, 0;
	@%p15 bra 	$L__BB2_28;
	ld.global.u32 	%r642, [%rd6+200];
	xor.b32  	%r945, %r945, %r642;
	ld.global.u32 	%r643, [%rd6+204];
	xor.b32  	%r944, %r944, %r643;
	ld.global.u32 	%r644, [%rd6+208];
	xor.b32  	%r943, %r943, %r644;
	ld.global.u32 	%r645, [%rd6+212];
	xor.b32  	%r942, %r942, %r645;
	ld.global.u32 	%r646, [%rd6+216];
	xor.b32  	%r941, %r941, %r646;
$L__BB2_28:
	and.b32  	%r648, %r568, 2048;
	setp.eq.s32 	%p16, %r648, 0;
	@%p16 bra 	$L__BB2_30;
	ld.global.u32 	%r649, [%rd6+220];
	xor.b32  	%r945, %r945, %r649;
	ld.global.u32 	%r650, [%rd6+224];
	xor.b32  	%r944, %r944, %r650;
	ld.global.u32 	%r651, [%rd6+228];
	xor.b32  	%r943, %r943, %r651;
	ld.global.u32 	%r652, [%rd6+232];
	xor.b32  	%r942, %r942, %r652;
	ld.global.u32 	%r653, [%rd6+236];
	xor.b32  	%r941, %r941, %r653;
$L__BB2_30:
	and.b32  	%r655, %r568, 4096;
	setp.eq.s32 	%p17, %r655, 0;
	@%p17 bra 	$L__BB2_32;
	ld.global.u32 	%r656, [%rd6+240];
	xor.b32  	%r945, %r945, %r656;
	ld.global.u32 	%r657, [%rd6+244];
	xor.b32  	%r944, %r944, %r657;
	ld.global.u32 	%r658, [%rd6+248];
	xor.b32  	%r943, %r943, %r658;
	ld.global.u32 	%r659, [%rd6+252];
	xor.b32  	%r942, %r942, %r659;
	ld.global.u32 	%r660, [%rd6+256];
	xor.b32  	%r941, %r941, %r660;
$L__BB2_32:
	and.b32  	%r662, %r568, 8192;
	setp.eq.s32 	%p18, %r662, 0;
	@%p18 bra 	$L__BB2_34;
	ld.global.u32 	%r663, [%rd6+260];
	xor.b32  	%r945, %r945, %r663;
	ld.global.u32 	%r664, [%rd6+264];
	xor.b32  	%r944, %r944, %r664;
	ld.global.u32 	%r665, [%rd6+268];
	xor.b32  	%r943, %r943, %r665;
	ld.global.u32 	%r666, [%rd6+272];
	xor.b32  	%r942, %r942, %r666;
	ld.global.u32 	%r667, [%rd6+276];
	xor.b32  	%r941, %r941, %r667;
$L__BB2_34:
	and.b32  	%r669, %r568, 16384;
	setp.eq.s32 	%p19, %r669, 0;
	@%p19 bra 	$L__BB2_36;
	ld.global.u32 	%r670, [%rd6+280];
	xor.b32  	%r945, %r945, %r670;
	ld.global.u32 	%r671, [%rd6+284];
	xor.b32  	%r944, %r944, %r671;
	ld.global.u32 	%r672, [%rd6+288];
	xor.b32  	%r943, %r943, %r672;
	ld.global.u32 	%r673, [%rd6+292];
	xor.b32  	%r942, %r942, %r673;
	ld.global.u32 	%r674, [%rd6+296];
	xor.b32  	%r941, %r941, %r674;
$L__BB2_36:
	and.b32  	%r676, %r568, 32768;
	setp.eq.s32 	%p20, %r676, 0;
	@%p20 bra 	$L__BB2_38;
	ld.global.u32 	%r677, [%rd6+300];
	xor.b32  	%r945, %r945, %r677;
	ld.global.u32 	%r678, [%rd6+304];
	xor.b32  	%r944, %r944, %r678;
	ld.global.u32 	%r679, [%rd6+308];
	xor.b32  	%r943, %r943, %r679;
	ld.global.u32 	%r680, [%rd6+312];
	xor.b32  	%r942, %r942, %r680;
	ld.global.u32 	%r681, [%rd6+316];
	xor.b32  	%r941, %r941, %r681;
$L__BB2_38:
	add.s32 	%r940, %r940, 16;
	setp.ne.s32 	%p21, %r940, 32;
	@%p21 bra 	$L__BB2_6;
	mad.lo.s32 	%r682, %r934, -31, %r17;
	add.s32 	%r934, %r682, 1;
	setp.ne.s32 	%p22, %r934, 5;
	@%p22 bra 	$L__BB2_5;
	st.local.u32 	[%rd1+4], %r945;
	st.local.v2.u32 	[%rd1+8], {%r944, %r943};
	st.local.v2.u32 	[%rd1+16], {%r942, %r941};
	setp.eq.s64 	%p23, %rd4, 1;
	@%p23 bra 	$L__BB2_115;
	mov.b32 	%r941, 0;
	mov.u32 	%r1034, %r941;
	mov.u32 	%r1035, %r941;
	mov.u32 	%r1036, %r941;
	mov.u32 	%r945, %r941;
	mov.u32 	%r1026, %r941;
$L__BB2_42:
	mul.wide.u32 	%rd17, %r1026, 4;
	add.s64 	%rd18, %rd1, %rd17;
	ld.local.u32 	%r192, [%rd18+4];
	shl.b32 	%r193, %r1026, 5;
	mov.b32 	%r1032, 0;
$L__BB2_43:
	.pragma "nounroll";
	shr.u32 	%r685, %r192, %r1032;
	and.b32  	%r686, %r685, 1;
	setp.eq.b32 	%p24, %r686, 1;
	not.pred 	%p25, %p24;
	add.s32 	%r687, %r193, %r1032;
	mul.lo.s32 	%r688, %r687, 5;
	mul.wide.u32 	%rd19, %r688, 4;
	add.s64 	%rd7, %rd5, %rd19;
	@%p25 bra 	$L__BB2_45;
	ld.global.u32 	%r689, [%rd7];
	xor.b32  	%r945, %r945, %r689;
	ld.global.u32 	%r690, [%rd7+4];
	xor.b32  	%r1036, %r1036, %r690;
	ld.global.u32 	%r691, [%rd7+8];
	xor.b32  	%r1035, %r1035, %r691;
	ld.global.u32 	%r692, [%rd7+12];
	xor.b32  	%r1034, %r1034, %r692;
	ld.global.u32 	%r693, [%rd7+16];
	xor.b32  	%r941, %r941, %r693;
$L__BB2_45:
	and.b32  	%r695, %r685, 2;
	setp.eq.s32 	%p26, %r695, 0;
	@%p26 bra 	$L__BB2_47;
	ld.global.u32 	%r696, [%rd7+20];
	xor.b32  	%r945, %r945, %r696;
	ld.global.u32 	%r697, [%rd7+24];
	xor.b32  	%r1036, %r1036, %r697;
	ld.global.u32 	%r698, [%rd7+28];
	xor.b32  	%r1035, %r1035, %r698;
	ld.global.u32 	%r699, [%rd7+32];
	xor.b32  	%r1034, %r1034, %r699;
	ld.global.u32 	%r700, [%rd7+36];
	xor.b32  	%r941, %r941, %r700;
$L__BB2_47:
	and.b32  	%r702, %r685, 4;
	setp.eq.s32 	%p27, %r702, 0;
	@%p27 bra 	$L__BB2_49;
	ld.global.u32 	%r703, [%rd7+40];
	xor.b32  	%r945, %r945, %r703;
	ld.global.u32 	%r704, [%rd7+44];
	xor.b32  	%r1036, %r1036, %r704;
	ld.global.u32 	%r705, [%rd7+48];
	xor.b32  	%r1035, %r1035, %r705;
	ld.global.u32 	%r706, [%rd7+52];
	xor.b32  	%r1034, %r1034, %r706;
	ld.global.u32 	%r707, [%rd7+56];
	xor.b32  	%r941, %r941, %r707;
$L__BB2_49:
	and.b32  	%r709, %r685, 8;
	setp.eq.s32 	%p28, %r709, 0;
	@%p28 bra 	$L__BB2_51;
	ld.global.u32 	%r710, [%rd7+60];
	xor.b32  	%r945, %r945, %r710;
	ld.global.u32 	%r711, [%rd7+64];
	xor.b32  	%r1036, %r1036, %r711;
	ld.global.u32 	%r712, [%rd7+68];
	xor.b32  	%r1035, %r1035, %r712;
	ld.global.u32 	%r713, [%rd7+72];
	xor.b32  	%r1034, %r1034, %r713;
	ld.global.u32 	%r714, [%rd7+76];
	xor.b32  	%r941, %r941, %r714;
$L__BB2_51:
	and.b32  	%r716, %r685, 16;
	setp.eq.s32 	%p29, %r716, 0;
	@%p29 bra 	$L__BB2_53;
	ld.global.u32 	%r717, [%rd7+80];
	xor.b32  	%r945, %r945, %r717;
	ld.global.u32 	%r718, [%rd7+84];
	xor.b32  	%r1036, %r1036, %r718;
	ld.global.u32 	%r719, [%rd7+88];
	xor.b32  	%r1035, %r1035, %r719;
	ld.global.u32 	%r720, [%rd7+92];
	xor.b32  	%r1034, %r1034, %r720;
	ld.global.u32 	%r721, [%rd7+96];
	xor.b32  	%r941, %r941, %r721;
$L__BB2_53:
	and.b32  	%r723, %r685, 32;
	setp.eq.s32 	%p30, %r723, 0;
	@%p30 bra 	$L__BB2_55;
	ld.global.u32 	%r724, [%rd7+100];
	xor.b32  	%r945, %r945, %r724;
	ld.global.u32 	%r725, [%rd7+104];
	xor.b32  	%r1036, %r1036, %r725;
	ld.global.u32 	%r726, [%rd7+108];
	xor.b32  	%r1035, %r1035, %r726;
	ld.global.u32 	%r727, [%rd7+112];
	xor.b32  	%r1034, %r1034, %r727;
	ld.global.u32 	%r728, [%rd7+116];
	xor.b32  	%r941, %r941, %r728;
$L__BB2_55:
	and.b32  	%r730, %r685, 64;
	setp.eq.s32 	%p31, %r730, 0;
	@%p31 bra 	$L__BB2_57;
	ld.global.u32 	%r731, [%rd7+120];
	xor.b32  	%r945, %r945, %r731;
	ld.global.u32 	%r732, [%rd7+124];
	xor.b32  	%r1036, %r1036, %r732;
	ld.global.u32 	%r733, [%rd7+128];
	xor.b32  	%r1035, %r1035, %r733;
	ld.global.u32 	%r734, [%rd7+132];
	xor.b32  	%r1034, %r1034, %r734;
	ld.global.u32 	%r735, [%rd7+136];
	xor.b32  	%r941, %r941, %r735;
$L__BB2_57:
	and.b32  	%r737, %r685, 128;
	setp.eq.s32 	%p32, %r737, 0;
	@%p32 bra 	$L__BB2_59;
	ld.global.u32 	%r738, [%rd7+140];
	xor.b32  	%r945, %r945, %r738;
	ld.global.u32 	%r739, [%rd7+144];
	xor.b32  	%r1036, %r1036, %r739;
	ld.global.u32 	%r740, [%rd7+148];
	xor.b32  	%r1035, %r1035, %r740;
	ld.global.u32 	%r741, [%rd7+152];
	xor.b32  	%r1034, %r1034, %r741;
	ld.global.u32 	%r742, [%rd7+156];
	xor.b32  	%r941, %r941, %r742;
$L__BB2_59:
	and.b32  	%r744, %r685, 256;
	setp.eq.s32 	%p33, %r744, 0;
	@%p33 bra 	$L__BB2_61;
	ld.global.u32 	%r745, [%rd7+160];
	xor.b32  	%r945, %r945, %r745;
	ld.global.u32 	%r746, [%rd7+164];
	xor.b32  	%r1036, %r1036, %r746;
	ld.global.u32 	%r747, [%rd7+168];
	xor.b32  	%r1035, %r1035, %r747;
	ld.global.u32 	%r748, [%rd7+172];
	xor.b32  	%r1034, %r1034, %r748;
	ld.global.u32 	%r749, [%rd7+176];
	xor.b32  	%r941, %r941, %r749;
$L__BB2_61:
	and.b32  	%r751, %r685, 512;
	setp.eq.s32 	%p34, %r751, 0;
	@%p34 bra 	$L__BB2_63;
	ld.global.u32 	%r752, [%rd7+180];
	xor.b32  	%r945, %r945, %r752;
	ld.global.u32 	%r753, [%rd7+184];
	xor.b32  	%r1036, %r1036, %r753;
	ld.global.u32 	%r754, [%rd7+188];
	xor.b32  	%r1035, %r1035, %r754;
	ld.global.u32 	%r755, [%rd7+192];
	xor.b32  	%r1034, %r1034, %r755;
	ld.global.u32 	%r756, [%rd7+196];
	xor.b32  	%r941, %r941, %r756;
$L__BB2_63:
	and.b32  	%r758, %r685, 1024;
	setp.eq.s32 	%p35, %r758, 0;
	@%p35 bra 	$L__BB2_65;
	ld.global.u32 	%r759, [%rd7+200];
	xor.b32  	%r945, %r945, %r759;
	ld.global.u32 	%r760, [%rd7+204];
	xor.b32  	%r1036, %r1036, %r760;
	ld.global.u32 	%r761, [%rd7+208];
	xor.b32  	%r1035, %r1035, %r761;
	ld.global.u32 	%r762, [%rd7+212];
	xor.b32  	%r1034, %r1034, %r762;
	ld.global.u32 	%r763, [%rd7+216];
	xor.b32  	%r941, %r941, %r763;
$L__BB2_65:
	and.b32  	%r765, %r685, 2048;
	setp.eq.s32 	%p36, %r765, 0;
	@%p36 bra 	$L__BB2_67;
	ld.global.u32 	%r766, [%rd7+220];
	xor.b32  	%r945, %r945, %r766;
	ld.global.u32 	%r767, [%rd7+224];
	xor.b32  	%r1036, %r1036, %r767;
	ld.global.u32 	%r768, [%rd7+228];
	xor.b32  	%r1035, %r1035, %r768;
	ld.global.u32 	%r769, [%rd7+232];
	xor.b32  	%r1034, %r1034, %r769;
	ld.global.u32 	%r770, [%rd7+236];
	xor.b32  	%r941, %r941, %r770;
$L__BB2_67:
	and.b32  	%r772, %r685, 4096;
	setp.eq.s32 	%p37, %r772, 0;
	@%p37 bra 	$L__BB2_69;
	ld.global.u32 	%r773, [%rd7+240];
	xor.b32  	%r945, %r945, %r773;
	ld.global.u32 	%r774, [%rd7+244];
	xor.b32  	%r1036, %r1036, %r774;
	ld.global.u32 	%r775, [%rd7+248];
	xor.b32  	%r1035, %r1035, %r775;
	ld.global.u32 	%r776, [%rd7+252];
	xor.b32  	%r1034, %r1034, %r776;
	ld.global.u32 	%r777, [%rd7+256];
	xor.b32  	%r941, %r941, %r777;
$L__BB2_69:
	and.b32  	%r779, %r685, 8192;
	setp.eq.s32 	%p38, %r779, 0;
	@%p38 bra 	$L__BB2_71;
	ld.global.u32 	%r780, [%rd7+260];
	xor.b32  	%r945, %r945, %r780;
	ld.global.u32 	%r781, [%rd7+264];
	xor.b32  	%r1036, %r1036, %r781;
	ld.global.u32 	%r782, [%rd7+268];
	xor.b32  	%r1035, %r1035, %r782;
	ld.global.u32 	%r783, [%rd7+272];
	xor.b32  	%r1034, %r1034, %r783;
	ld.global.u32 	%r784, [%rd7+276];
	xor.b32  	%r941, %r941, %r784;
$L__BB2_71:
	and.b32  	%r786, %r685, 16384;
	setp.eq.s32 	%p39, %r786, 0;
	@%p39 bra 	$L__BB2_73;
	ld.global.u32 	%r787, [%rd7+280];
	xor.b32  	%r945, %r945, %r787;
	ld.global.u32 	%r788, [%rd7+284];
	xor.b32  	%r1036, %r1036, %r788;
	ld.global.u32 	%r789, [%rd7+288];
	xor.b32  	%r1035, %r1035, %r789;
	ld.global.u32 	%r790, [%rd7+292];
	xor.b32  	%r1034, %r1034, %r790;
	ld.global.u32 	%r791, [%rd7+296];
	xor.b32  	%r941, %r941, %r791;
$L__BB2_73:
	and.b32  	%r793, %r685, 32768;
	setp.eq.s32 	%p40, %r793, 0;
	@%p40 bra 	$L__BB2_75;
	ld.global.u32 	%r794, [%rd7+300];
	xor.b32  	%r945, %r945, %r794;
	ld.global.u32 	%r795, [%rd7+304];
	xor.b32  	%r1036, %r1036, %r795;
	ld.global.u32 	%r796, [%rd7+308];
	xor.b32  	%r1035, %r1035, %r796;
	ld.global.u32 	%r797, [%rd7+312];
	xor.b32  	%r1034, %r1034, %r797;
	ld.global.u32 	%r798, [%rd7+316];
	xor.b32  	%r941, %r941, %r798;
$L__BB2_75:
	add.s32 	%r1032, %r1032, 16;
	setp.ne.s32 	%p41, %r1032, 32;
	@%p41 bra 	$L__BB2_43;
	mad.lo.s32 	%r799, %r1026, -31, %r193;
	add.s32 	%r1026, %r799, 1;
	setp.ne.s32 	%p42, %r1026, 5;
	@%p42 bra 	$L__BB2_42;
	st.local.u32 	[%rd1+4], %r945;
	st.local.v2.u32 	[%rd1+8], {%r1036, %r1035};
	st.local.v2.u32 	[%rd1+16], {%r1034, %r941};
	setp.ne.s64 	%p43, %rd4, 3;
	@%p43 bra 	$L__BB2_115;
	mov.b32 	%r941, 0;
	mov.u32 	%r1126, %r941;
	mov.u32 	%r1127, %r941;
	mov.u32 	%r1128, %r941;
	mov.u32 	%r945, %r941;
	mov.u32 	%r1118, %r941;
$L__BB2_79:
	mul.wide.u32 	%rd20, %r1118, 4;
	add.s64 	%rd21, %rd1, %rd20;
	ld.local.u32 	%r368, [%rd21+4];
	shl.b32 	%r369, %r1118, 5;
	mov.b32 	%r1124, 0;
$L__BB2_80:
	.pragma "nounroll";
	shr.u32 	%r802, %r368, %r1124;
	and.b32  	%r803, %r802, 1;
	setp.eq.b32 	%p44, %r803, 1;
	not.pred 	%p45, %p44;
	add.s32 	%r804, %r369, %r1124;
	mul.lo.s32 	%r805, %r804, 5;
	mul.wide.u32 	%rd22, %r805, 4;
	add.s64 	%rd8, %rd5, %rd22;
	@%p45 bra 	$L__BB2_82;
	ld.global.u32 	%r806, [%rd8];
	xor.b32  	%r945, %r945, %r806;
	ld.global.u32 	%r807, [%rd8+4];
	xor.b32  	%r1128, %r1128, %r807;
	ld.global.u32 	%r808, [%rd8+8];
	xor.b32  	%r1127, %r1127, %r808;
	ld.global.u32 	%r809, [%rd8+12];
	xor.b32  	%r1126, %r1126, %r809;
	ld.global.u32 	%r810, [%rd8+16];
	xor.b32  	%r941, %r941, %r810;
$L__BB2_82:
	and.b32  	%r812, %r802, 2;
	setp.eq.s32 	%p46, %r812, 0;
	@%p46 bra 	$L__BB2_84;
	ld.global.u32 	%r813, [%rd8+20];
	xor.b32  	%r945, %r945, %r813;
	ld.global.u32 	%r814, [%rd8+24];
	xor.b32  	%r1128, %r1128, %r814;
	ld.global.u32 	%r815, [%rd8+28];
	xor.b32  	%r1127, %r1127, %r815;
	ld.global.u32 	%r816, [%rd8+32];
	xor.b32  	%r1126, %r1126, %r816;
	ld.global.u32 	%r817, [%rd8+36];
	xor.b32  	%r941, %r941, %r817;
$L__BB2_84:
	and.b32  	%r819, %r802, 4;
	setp.eq.s32 	%p47, %r819, 0;
	@%p47 bra 	$L__BB2_86;
	ld.global.u32 	%r820, [%rd8+40];
	xor.b32  	%r945, %r945, %r820;
	ld.global.u32 	%r821, [%rd8+44];
	xor.b32  	%r1128, %r1128, %r821;
	ld.global.u32 	%r822, [%rd8+48];
	xor.b32  	%r1127, %r1127, %r822;
	ld.global.u32 	%r823, [%rd8+52];
	xor.b32  	%r1126, %r1126, %r823;
	ld.global.u32 	%r824, [%rd8+56];
	xor.b32  	%r941, %r941, %r824;
$L__BB2_86:
	and.b32  	%r826, %r802, 8;
	setp.eq.s32 	%p48, %r826, 0;
	@%p48 bra 	$L__BB2_88;
	ld.global.u32 	%r827, [%rd8+60];
	xor.b32  	%r945, %r945, %r827;
	ld.global.u32 	%r828, [%rd8+64];
	xor.b32  	%r1128, %r1128, %r828;
	ld.global.u32 	%r829, [%rd8+68];
	xor.b32  	%r1127, %r1127, %r829;
	ld.global.u32 	%r830, [%rd8+72];
	xor.b32  	%r1126, %r1126, %r830;
	ld.global.u32 	%r831, [%rd8+76];
	xor.b32  	%r941, %r941, %r831;
$L__BB2_88:
	and.b32  	%r833, %r802, 16;
	setp.eq.s32 	%p49, %r833, 0;
	@%p49 bra 	$L__BB2_90;
	ld.global.u32 	%r834, [%rd8+80];
	xor.b32  	%r945, %r945, %r834;
	ld.global.u32 	%r835, [%rd8+84];
	xor.b32  	%r1128, %r1128, %r835;
	ld.global.u32 	%r836, [%rd8+88];
	xor.b32  	%r1127, %r1127, %r836;
	ld.global.u32 	%r837, [%rd8+92];
	xor.b32  	%r1126, %r1126, %r837;
	ld.global.u32 	%r838, [%rd8+96];
	xor.b32  	%r941, %r941, %r838;
$L__BB2_90:
	and.b32  	%r840, %r802, 32;
	setp.eq.s32 	%p50, %r840, 0;
	@%p50 bra 	$L__BB2_92;
	ld.global.u32 	%r841, [%rd8+100];
	xor.b32  	%r945, %r945, %r841;
	ld.global.u32 	%r842, [%rd8+104];
	xor.b32  	%r1128, %r1128, %r842;
	ld.global.u32 	%r843, [%rd8+108];
	xor.b32  	%r1127, %r1127, %r843;
	ld.global.u32 	%r844, [%rd8+112];
	xor.b32  	%r1126, %r1126, %r844;
	ld.global.u32 	%r845, [%rd8+116];
	xor.b32  	%r941, %r941, %r845;
$L__BB2_92:
	and.b32  	%r847, %r802, 64;
	setp.eq.s32 	%p51, %r847, 0;
	@%p51 bra 	$L__BB2_94;
	ld.global.u32 	%r848, [%rd8+120];
	xor.b32  	%r945, %r945, %r848;
	ld.global.u32 	%r849, [%rd8+124];
	xor.b32  	%r1128, %r1128, %r849;
	ld.global.u32 	%r850, [%rd8+128];
	xor.b32  	%r1127, %r1127, %r850;
	ld.global.u32 	%r851, [%rd8+132];
	xor.b32  	%r1126, %r1126, %r851;
	ld.global.u32 	%r852, [%rd8+136];
	xor.b32  	%r941, %r941, %r852;
$L__BB2_94:
	and.b32  	%r854, %r802, 128;
	setp.eq.s32 	%p52, %r854, 0;
	@%p52 bra 	$L__BB2_96;
	ld.global.u32 	%r855, [%rd8+140];
	xor.b32  	%r945, %r945, %r855;
	ld.global.u32 	%r856, [%rd8+144];
	xor.b32  	%r1128, %r1128, %r856;
	ld.global.u32 	%r857, [%rd8+148];
	xor.b32  	%r1127, %r1127, %r857;
	ld.global.u32 	%r858, [%rd8+152];
	xor.b32  	%r1126, %r1126, %r858;
	ld.global.u32 	%r859, [%rd8+156];
	xor.b32  	%r941, %r941, %r859;
$L__BB2_96:
	and.b32  	%r861, %r802, 256;
	setp.eq.s32 	%p53, %r861, 0;
	@%p53 bra 	$L__BB2_98;
	ld.global.u32 	%r862, [%rd8+160];
	xor.b32  	%r945, %r945, %r862;
	ld.global.u32 	%r863, [%rd8+164];
	xor.b32  	%r1128, %r1128, %r863;
	ld.global.u32 	%r864, [%rd8+168];
	xor.b32  	%r1127, %r1127, %r864;
	ld.global.u32 	%r865, [%rd8+172];
	xor.b32  	%r1126, %r1126, %r865;
	ld.global.u32 	%r866, [%rd8+176];
	xor.b32  	%r941, %r941, %r866;
$L__BB2_98:
	and.b32  	%r868, %r802, 512;
	setp.eq.s32 	%p54, %r868, 0;
	@%p54 bra 	$L__BB2_100;
	ld.global.u32 	%r869, [%rd8+180];
	xor.b32  	%r945, %r945, %r869;
	ld.global.u32 	%r870, [%rd8+184];
	xor.b32  	%r1128, %r1128, %r870;
	ld.global.u32 	%r871, [%rd8+188];
	xor.b32  	%r1127, %r1127, %r871;
	ld.global.u32 	%r872, [%rd8+192];
	xor.b32  	%r1126, %r1126, %r872;
	ld.global.u32 	%r873, [%rd8+196];
	xor.b32  	%r941, %r941, %r873;
$L__BB2_100:
	and.b32  	%r875, %r802, 1024;
	setp.eq.s32 	%p55, %r875, 0;
	@%p55 bra 	$L__BB2_102;
	ld.global.u32 	%r876, [%rd8+200];
	xor.b32  	%r945, %r945, %r876;
	ld.global.u32 	%r877, [%rd8+204];
	xor.b32  	%r1128, %r1128, %r877;
	ld.global.u32 	%r878, [%rd8+208];
	xor.b32  	%r1127, %r1127, %r878;
	ld.global.u32 	%r879, [%rd8+212];
	xor.b32  	%r1126, %r1126, %r879;
	ld.global.u32 	%r880, [%rd8+216];
	xor.b32  	%r941, %r941, %r880;
$L__BB2_102:
	and.b32  	%r882, %r802, 2048;
	setp.eq.s32 	%p56, %r882, 0;
	@%p56 bra 	$L__BB2_104;
	ld.global.u32 	%r883, [%rd8+220];
	xor.b32  	%r945, %r945, %r883;
	ld.global.u32 	%r884, [%rd8+224];
	xor.b32  	%r1128, %r1128, %r884;
	ld.global.u32 	%r885, [%rd8+228];
	xor.b32  	%r1127, %r1127, %r885;
	ld.global.u32 	%r886, [%rd8+232];
	xor.b32  	%r1126, %r1126, %r886;
	ld.global.u32 	%r887, [%rd8+236];
	xor.b32  	%r941, %r941, %r887;
$L__BB2_104:
	and.b32  	%r889, %r802, 4096;
	setp.eq.s32 	%p57, %r889, 0;
	@%p57 bra 	$L__BB2_106;
	ld.global.u32 	%r890, [%rd8+240];
	xor.b32  	%r945, %r945, %r890;
	ld.global.u32 	%r891, [%rd8+244];
	xor.b32  	%r1128, %r1128, %r891;
	ld.global.u32 	%r892, [%rd8+248];
	xor.b32  	%r1127, %r1127, %r892;
	ld.global.u32 	%r893, [%rd8+252];
	xor.b32  	%r1126, %r1126, %r893;
	ld.global.u32 	%r894, [%rd8+256];
	xor.b32  	%r941, %r941, %r894;
$L__BB2_106:
	and.b32  	%r896, %r802, 8192;
	setp.eq.s32 	%p58, %r896, 0;
	@%p58 bra 	$L__BB2_108;
	ld.global.u32 	%r897, [%rd8+260];
	xor.b32  	%r945, %r945, %r897;
	ld.global.u32 	%r898, [%rd8+264];
	xor.b32  	%r1128, %r1128, %r898;
	ld.global.u32 	%r899, [%rd8+268];
	xor.b32  	%r1127, %r1127, %r899;
	ld.global.u32 	%r900, [%rd8+272];
	xor.b32  	%r1126, %r1126, %r900;
	ld.global.u32 	%r901, [%rd8+276];
	xor.b32  	%r941, %r941, %r901;
$L__BB2_108:
	and.b32  	%r903, %r802, 16384;
	setp.eq.s32 	%p59, %r903, 0;
	@%p59 bra 	$L__BB2_110;
	ld.global.u32 	%r904, [%rd8+280];
	xor.b32  	%r945, %r945, %r904;
	ld.global.u32 	%r905, [%rd8+284];
	xor.b32  	%r1128, %r1128, %r905;
	ld.global.u32 	%r906, [%rd8+288];
	xor.b32  	%r1127, %r1127, %r906;
	ld.global.u32 	%r907, [%rd8+292];
	xor.b32  	%r1126, %r1126, %r907;
	ld.global.u32 	%r908, [%rd8+296];
	xor.b32  	%r941, %r941, %r908;
$L__BB2_110:
	and.b32  	%r910, %r802, 32768;
	setp.eq.s32 	%p60, %r910, 0;
	@%p60 bra 	$L__BB2_112;
	ld.global.u32 	%r911, [%rd8+300];
	xor.b32  	%r945, %r945, %r911;
	ld.global.u32 	%r912, [%rd8+304];
	xor.b32  	%r1128, %r1128, %r912;
	ld.global.u32 	%r913, [%rd8+308];
	xor.b32  	%r1127, %r1127, %r913;
	ld.global.u32 	%r914, [%rd8+312];
	xor.b32  	%r1126, %r1126, %r914;
	ld.global.u32 	%r915, [%rd8+316];
	xor.b32  	%r941, %r941, %r915;
$L__BB2_112:
	add.s32 	%r1124, %r1124, 16;
	setp.ne.s32 	%p61, %r1124, 32;
	@%p61 bra 	$L__BB2_80;
	mad.lo.s32 	%r916, %r1118, -31, %r369;
	add.s32 	%r1118, %r916, 1;
	setp.ne.s32 	%p62, %r1118, 5;
	@%p62 bra 	$L__BB2_79;
	st.local.u32 	[%rd1+4], %r945;
	st.local.v2.u32 	[%rd1+8], {%r1128, %r1127};
	st.local.v2.u32 	[%rd1+16], {%r1126, %r941};
$L__BB2_115:
	shr.u64 	%rd26, %rd3, 2;
	add.s32 	%r928, %r928, 1;
	setp.gt.u64 	%p63, %rd3, 3;
	@%p63 bra 	$L__BB2_3;
$L__BB2_116:
	shr.u32 	%r917, %r945, 2;
	xor.b32  	%r918, %r917, %r945;
	shl.b32 	%r919, %r941, 4;
	shl.b32 	%r920, %r918, 1;
	xor.b32  	%r921, %r920, %r919;
	xor.b32  	%r922, %r921, %r918;
	xor.b32  	%r923, %r922, %r941;
	add.s32 	%r924, %r4, %r923;
	add.s32 	%r925, %r924, -637770787;
	cvt.rn.f32.u32 	%f1, %r925;
	fma.rn.f32 	%f2, %f1, 0f2F800000, 0f2F000000;
	cvta.to.global.u64 	%rd23, %rd10;
	shl.b64 	%rd24, %rd2, 2;
	add.s64 	%rd25, %rd23, %rd24;
	st.global.f32 	[%rd25], %f2;
$L__BB2_117:
	ret;

}
	// .globl	_Z6verifyPfS_S_iPi
.visible .entry _Z6verifyPfS_S_iPi(
	.param .u64 .ptr .align 1 _Z6verifyPfS_S_iPi_param_0,
	.param .u64 .ptr .align 1 _Z6verifyPfS_S_iPi_param_1,
	.param .u64 .ptr .align 1 _Z6verifyPfS_S_iPi_param_2,
	.param .u32 _Z6verifyPfS_S_iPi_param_3,
	.param .u64 .ptr .align 1 _Z6verifyPfS_S_iPi_param_4
)
{
	.reg .pred 	%p<15>;
	.reg .b32 	%r<22>;
	.reg .b32 	%f<10>;
	.reg .b64 	%rd<14>;
	.reg .b64 	%fd<4>;

	ld.param.u64 	%rd1, [_Z6verifyPfS_S_iPi_param_0];
	ld.param.u64 	%rd2, [_Z6verifyPfS_S_iPi_param_1];
	ld.param.u64 	%rd3, [_Z6verifyPfS_S_iPi_param_2];
	ld.param.u32 	%r6, [_Z6verifyPfS_S_iPi_param_3];
	ld.param.u64 	%rd4, [_Z6verifyPfS_S_iPi_param_4];
	mov.u32 	%r7, %ctaid.z;
	mov.u32 	%r8, %ntid.z;
	mov.u32 	%r9, %tid.z;
	mad.lo.s32 	%r10, %r7, %r8, %r9;
	mov.u32 	%r11, %ctaid.y;
	mov.u32 	%r12, %ntid.y;
	mov.u32 	%r13, %tid.y;
	mad.lo.s32 	%r14, %r11, %r12, %r13;
	mov.u32 	%r15, %ctaid.x;
	mov.u32 	%r16, %ntid.x;
	mov.u32 	%r17, %tid.x;
	mad.lo.s32 	%r18, %r15, %r16, %r17;
	setp.eq.s32 	%p1, %r10, 0;
	add.s32 	%r19, %r6, -1;
	setp.ge.s32 	%p2, %r10, %r19;
	setp.eq.s32 	%p3, %r14, 0;
	or.pred  	%p4, %p1, %p3;
	or.pred  	%p5, %p4, %p2;
	setp.ge.s32 	%p6, %r14, %r19;
	or.pred  	%p7, %p5, %p6;
	setp.lt.s32 	%p8, %r18, 1;
	or.pred  	%p9, %p8, %p7;
	setp.ge.s32 	%p10, %r18, %r19;
	or.pred  	%p11, %p9, %p10;
	@%p11 bra 	$L__BB3_5;
	cvta.to.global.u64 	%rd5, %rd1;
	cvta.to.global.u64 	%rd6, %rd2;
	mad.lo.s32 	%r20, %r6, %r10, %r14;
	mad.lo.s32 	%r4, %r20, %r6, %r18;
	mul.wide.s32 	%rd7, %r4, 4;
	add.s64 	%rd8, %rd5, %rd7;
	ld.global.f32 	%f1, [%rd8];
	add.s64 	%rd9, %rd6, %rd7;
	ld.global.f32 	%f2, [%rd9];
	sub.f32 	%f4, %f1, %f2;
	abs.f32 	%f5, %f4;
	cvt.f64.f32 	%fd1, %f5;
	setp.leu.f64 	%p12, %fd1, 0d3F1A36E2EB1C432D;
	@%p12 bra 	$L__BB3_5;
	cvta.to.global.u64 	%rd10, %rd3;
	add.s64 	%rd12, %rd10, %rd7;
	ld.global.f32 	%f3, [%rd12];
	sub.f32 	%f6, %f1, %f3;
	abs.f32 	%f7, %f6;
	cvt.f64.f32 	%fd2, %f7;
	setp.leu.f64 	%p13, %fd2, 0d3F1A36E2EB1C432D;
	@%p13 bra 	$L__BB3_5;
	sub.f32 	%f8, %f3, %f2;
	abs.f32 	%f9, %f8;
	cvt.f64.f32 	%fd3, %f9;
	setp.leu.f64 	%p14, %fd3, 0d3F1A36E2EB1C432D;
	@%p14 bra 	$L__BB3_5;
	cvta.to.global.u64 	%rd13, %rd4;
	atom.global.add.u32 	%r21, [%rd13], 1;
$L__BB3_5:
	ret;

}


// ===== COMPILED SASS (sm_100) =====

	.target	sm_100

	.elftype	@"ET_EXEC"


//--------------------- .note.nv.tkinfo           --------------------------
	.section	.note.nv.tkinfo,"",@"SHT_NOTE"
	.sectionflags	@"SHF_NOTE_NV_TKINFO"
	.tkinfo
        /*0018*/ 	.word	0x00000002
        /*0030*/ 	.string	""
        /*0030*/ 	.string	"ptxas"
        /*0030*/ 	.string	"Cuda compilation tools, release 13.0, V13.0.88"
        /*0030*/ 	.string	"Build cuda_13.0.r13.0/compiler.36424714_0"
        /*0030*/ 	.string	"-arch sm_100 -m 64 "



//--------------------- .note.nv.cuinfo           --------------------------
	.section	.note.nv.cuinfo,"",@"SHT_NOTE"
	.sectionflags	@"SHF_NOTE_NV_CUINFO"
        /*0018*/ 	.short	0x0002
        /*001a*/ 	.short	0x0064
        /*001c*/ 	.short	0x0082
	.zero		2


//--------------------- .nv.info                  --------------------------
	.section	.nv.info,"",@"SHT_CUDA_INFO"
	.align	4


	//----- nvinfo : EIATTR_REGCOUNT
	.align		4
        /*0000*/ 	.byte	0x04, 0x2f
        /*0002*/ 	.short	(.L_10 - .L_9)
	.align		4
.L_9:
        /*0004*/ 	.word	index@(_Z15tiledStencilGPUPfS_S_i)
        /*0008*/ 	.word	0x00000019


	//----- nvinfo : EIATTR_FRAME_SIZE
	.align		4
.L_10:
        /*000c*/ 	.byte	0x04, 0x11
        /*000e*/ 	.short	(.L_12 - .L_11)
	.align		4
.L_11:
        /*0010*/ 	.word	index@(_Z15tiledStencilGPUPfS_S_i)
        /*0014*/ 	.word	0x00000000


	//----- nvinfo : EIATTR_REGCOUNT
	.align		4
.L_12:
        /*0018*/ 	.byte	0x04, 0x2f
        /*001a*/ 	.short	(.L_14 - .L_13)
	.align		4
.L_13:
        /*001c*/ 	.word	index@(_Z10stencilGPUPfS_S_i)
        /*0020*/ 	.word	0x0000001c


	//----- nvinfo : EIATTR_FRAME_SIZE
	.align		4
.L_14:
        /*0024*/ 	.byte	0x04, 0x11
        /*0026*/ 	.short	(.L_16 - .L_15)
	.align		4
.L_15:
        /*0028*/ 	.word	index@(_Z10stencilGPUPfS_S_i)
        /*002c*/ 	.word	0x00000000


	//----- nvinfo : EIATTR_REGCOUNT
	.align		4
.L_16:
        /*0030*/ 	.byte	0x04, 0x2f
        /*0032*/ 	.short	(.L_18 - .L_17)
	.align		4
.L_17:
        /*0034*/ 	.word	index@(_Z4initPfij)
        /*0038*/ 	.word	0x0000001f


	//----- nvinfo : EIATTR_FRAME_SIZE
	.align		4
.L_18:
        /*003c*/ 	.byte	0x04, 0x11
        /*003e*/ 	.short	(.L_20 - .L_19)
	.align		4
.L_19:
        /*0040*/ 	.word	index@(_Z4initPfij)
        /*0044*/ 	.word	0x00000030


	//----- nvinfo : EIATTR_REGCOUNT
	.align		4
.L_20:
        /*0048*/ 	.byte	0x04, 0x2f
        /*004a*/ 	.short	(.L_22 - .L_21)
	.align		4
.L_21:
        /*004c*/ 	.word	index@(_Z6verifyPfS_S_iPi)
        /*0050*/ 	.word	0x0000000e


	//----- nvinfo : EIATTR_FRAME_SIZE
	.align		4
.L_22:
        /*0054*/ 	.byte	0x04, 0x11
        /*0056*/ 	.short	(.L_24 - .L_23)
	.align		4
.L_23:
        /*0058*/ 	.word	index@(_Z6verifyPfS_S_iPi)
        /*005c*/ 	.word	0x00000000


	//----- nvinfo : EIATTR_MIN_STACK_SIZE
	.align		4
.L_24:
        /*0060*/ 	.byte	0x04, 0x12
        /*0062*/ 	.short	(.L_26 - .L_25)
	.align		4
.L_25:
        /*0064*/ 	.word	index@(_Z6verifyPfS_S_iPi)
        /*0068*/ 	.word	0x00000000


	//----- nvinfo : EIATTR_MIN_STACK_SIZE
	.align		4
.L_26:
        /*006c*/ 	.byte	0x04, 0x12
        /*006e*/ 	.short	(.L_28 - .L_27)
	.align		4
.L_27:
        /*0070*/ 	.word	index@(_Z4initPfij)
        /*0074*/ 	.word	0x00000030


	//----- nvinfo : EIATTR_MIN_STACK_SIZE
	.align		4
.L_28:
        /*0078*/ 	.byte	0x04, 0x12
        /*007a*/ 	.short	(.L_30 - .L_29)
	.align		4
.L_29:
        /*007c*/ 	.word	index@(_Z10stencilGPUPfS_S_i)
        /*0080*/ 	.word	0x00000000


	//----- nvinfo : EIATTR_MIN_STACK_SIZE
	.align		4
.L_30:
        /*0084*/ 	.byte	0x04, 0x12
        /*0086*/ 	.short	(.L_32 - .L_31)
	.align		4
.L_31:
        /*0088*/ 	.word	index@(_Z15tiledStencilGPUPfS_S_i)
        /*008c*/ 	.word	0x00000000
.L_32:


//--------------------- .nv.compat                --------------------------
	.section	.nv.compat,"",@"SHT_CUDA_COMPAT_INFO"
	.align	4
        /*0000*/ 	.byte	0x02, 0x09, 0x00, 0x00, 0x02, 0x02, 0x01, 0x00, 0x02, 0x05, 0x05, 0x00, 0x03, 0x07, 0x01, 0x01
        /*0010*/ 	.byte	0x02, 0x03, 0x00, 0x00, 0x02, 0x06, 0x01, 0x00, 0x04, 0x0b, 0x08, 0x00, 0x01, 0x00, 0x00, 0x00
        /*0020*/ 	.byte	0x00, 0x00, 0x00, 0x00


//--------------------- .nv.info._Z6verifyPfS_S_iPi --------------------------
	.section	.nv.info._Z6verifyPfS_S_iPi,"",@"SHT_CUDA_INFO"
	.sectionflags	@""
	.align	4


	//----- nvinfo : EIATTR_CUDA_API_VERSION
	.align		4
        /*0000*/ 	.byte	0x04, 0x37
        /*0002*/ 	.short	(.L_34 - .L_33)
.L_33:
        /*0004*/ 	.word	0x00000082


	//----- nvinfo : EIATTR_KPARAM_INFO
	.align		4
.L_34:
        /*0008*/ 	.byte	0x04, 0x17
        /*000a*/ 	.short	(.L_36 - .L_35)
.L_35:
        /*000c*/ 	.word	0x00000000
        /*0010*/ 	.short	0x0004
        /*0012*/ 	.short	0x0020
        /*0014*/ 	.byte	0x00, 0xf5, 0x21, 0x00


	//----- nvinfo : EIATTR_KPARAM_INFO
	.align		4
.L_36:
        /*0018*/ 	.byte	0x04, 0x17
        /*001a*/ 	.short	(.L_38 - .L_37)
.L_37:
        /*001c*/ 	.word	0x00000000
        /*0020*/ 	.short	0x0003
        /*0022*/ 	.short	0x0018
        /*0024*/ 	.byte	0x00, 0xf0, 0x11, 0x00


	//----- nvinfo : EIATTR_KPARAM_INFO
	.align		4
.L_38:
        /*0028*/ 	.byte	0x04, 0x17
        /*002a*/ 	.short	(.L_40 - .L_39)
.L_39:
        /*002c*/ 	.word	0x00000000
        /*0030*/ 	.short	0x0002
        /*0032*/ 	.short	0x0010
        /*0034*/ 	.byte	0x00, 0xf5, 0x21, 0x00


	//----- nvinfo : EIATTR_KPARAM_INFO
	.align		4
.L_40:
        /*0038*/ 	.byte	0x04, 0x17
        /*003a*/ 	.short	(.L_42 - .L_41)
.L_41:
        /*003c*/ 	.word	0x00000000
        /*0040*/ 	.short	0x0001
        /*0042*/ 	.short	0x0008
        /*0044*/ 	.byte	0x00, 0xf5, 0x21, 0x00


	//----- nvinfo : EIATTR_KPARAM_INFO
	.align		4
.L_42:
        /*0048*/ 	.byte	0x04, 0x17
        /*004a*/ 	.short	(.L_44 - .L_43)
.L_43:
        /*004c*/ 	.word	0x00000000
        /*0050*/ 	.short	0x0000
        /*0052*/ 	.short	0x0000
        /*0054*/ 	.byte	0x00, 0xf5, 0x21, 0x00


	//----- nvinfo : EIATTR_SPARSE_MMA_MASK
	.align		4
.L_44:
        /*0058*/ 	.byte	0x03, 0x50
        /*005a*/ 	.short	0x0000


	//----- nvinfo : EIATTR_MAXREG_COUNT
	.align		4
        /*005c*/ 	.byte	0x03, 0x1b
        /*005e*/ 	.short	0x00ff


	//----- nvinfo : EIATTR_MERCURY_ISA_VERSION
	.align		4
        /*0060*/ 	.byte	0x03, 0x5f
        /*0062*/ 	.short	0x0101


	//----- nvinfo : EIATTR_INT_WARP_WIDE_INSTR_OFFSETS
	.align		4
        /*0064*/ 	.byte	0x04, 0x31
        /*0066*/ 	.short	(.L_46 - .L_45)


	//   ....[0]....
.L_45:
        /*0068*/ 	.word	0x00000320


	//----- nvinfo : EIATTR_VRC_CTA_INIT_COUNT
	.align		4
.L_46:
        /*006c*/ 	.byte	0x02, 0x4a
	.zero		1
	.zero		1


	//----- nvinfo : EIATTR_EXIT_INSTR_OFFSETS
	.align		4
        /*0070*/ 	.byte	0x04, 0x1c
        /*0072*/ 	.short	(.L_48 - .L_47)


	//   ....[0]....
.L_47:
        /*0074*/ 	.word	0x00000150


	//   ....[1]....
        /*0078*/ 	.word	0x00000240


	//   ....[2]....
        /*007c*/ 	.word	0x000002b0


	//   ....[3]....
        /*0080*/ 	.word	0x000002f0


	//   ....[4]....
        /*0084*/ 	.word	0x00000370


	//----- nvinfo : EIATTR_CBANK_PARAM_SIZE
	.align		4
.L_48:
        /*0088*/ 	.byte	0x03, 0x19
        /*008a*/ 	.short	0x0028


	//----- nvinfo : EIATTR_PARAM_CBANK
	.align		4
        /*008c*/ 	.byte	0x04, 0x0a
        /*008e*/ 	.short	(.L_50 - .L_49)
	.align		4
.L_49:
        /*0090*/ 	.word	index@(.nv.constant0._Z6verifyPfS_S_iPi)
        /*0094*/ 	.short	0x0380
        /*0096*/ 	.short	0x0028


	//----- nvinfo : EIATTR_SW_WAR
	.align		4
.L_50:
        /*0098*/ 	.byte	0x04, 0x36
        /*009a*/ 	.short	(.L_52 - .L_51)
.L_51:
        /*009c*/ 	.word	0x00000008
.L_52:


//--------------------- .nv.info._Z4initPfij      --------------------------
	.section	.nv.info._Z4initPfij,"",@"SHT_CUDA_INFO"
	.sectionflags	@""
	.align	4


	//----- nvinfo : EIATTR_CUDA_API_VERSION
	.align		4
        /*0000*/ 	.byte	0x04, 0x37
        /*0002*/ 	.short	(.L_54 - .L_53)
.L_53:
        /*0004*/ 	.word	0x00000082


	//----- nvinfo : EIATTR_KPARAM_INFO
	.align		4
.L_54:
        /*0008*/ 	.byte	0x04, 0x17
        /*000a*/ 	.short	(.L_56 - .L_55)
.L_55:
        /*000c*/ 	.word	0x00000000
        /*0010*/ 	.short	0x0002
        /*0012*/ 	.short	0x000c
        /*0014*/ 	.byte	0x00, 0xf0, 0x11, 0x00


	//----- nvinfo : EIATTR_KPARAM_INFO
	.align		4
.L_56:
        /*0018*/ 	.byte	0x04, 0x17
        /*001a*/ 	.short	(.L_58 - .L_57)
.L_57:
        /*001c*/ 	.word	0x00000000
        /*0020*/ 	.short	0x0001
        /*0022*/ 	.short	0x0008
        /*0024*/ 	.byte	0x00, 0xf0, 0x11, 0x00


	//----- nvinfo : EIATTR_KPARAM_INFO
	.align		4
.L_58:
        /*0028*/ 	.byte	0x04, 0x17
        /*002a*/ 	.short	(.L_60 - .L_59)
.L_59:
        /*002c*/ 	.word	0x00000000
        /*0030*/ 	.short	0x0000
        /*0032*/ 	.short	0x0000
        /*0034*/ 	.byte	0x00, 0xf5, 0x21, 0x00


	//----- nvinfo : EIATTR_SPARSE_MMA_MASK
	.align		4
.L_60:
        /*0038*/ 	.byte	0x03, 0x50
        /*003a*/ 	.short	0x0000


	//----- nvinfo : EIATTR_MAXREG_COUNT
	.align		4
        /*003c*/ 	.byte	0x03, 0x1b
        /*003e*/ 	.short	0x00ff


	//----- nvinfo : EIATTR_MERCURY_ISA_VERSION
	.align		4
        /*0040*/ 	.byte	0x03, 0x5f
        /*0042*/ 	.short	0x0101


	//----- nvinfo : EIATTR_VRC_CTA_INIT_COUNT
	.align		4
        /*0044*/ 	.byte	0x02, 0x4a
	.zero		1
	.zero		1


	//----- nvinfo : EIATTR_EXIT_INSTR_OFFSETS
	.align		4
        /*0048*/ 	.byte	0x04, 0x1c
        /*004a*/ 	.short	(.L_62 - .L_61)


	//   ....[0]....
.L_61:
        /*004c*/ 	.word	0x00000110


	//   ....[1]....
        /*0050*/ 	.word	0x00002840


	//----- nvinfo : EIATTR_CRS_STACK_SIZE
	.align		4
.L_62:
        /*0054*/ 	.byte	0x04, 0x1e
        /*0056*/ 	.short	(.L_64 - .L_63)
.L_63:
        /*0058*/ 	.word	0x00000000


	//----- nvinfo : EIATTR_CBANK_PARAM_SIZE
	.align		4
.L_64:
        /*005c*/ 	.byte	0x03, 0x19
        /*005e*/ 	.short	0x0010


	//----- nvinfo : EIATTR_PARAM_CBANK
	.align		4
        /*0060*/ 	.byte	0x04, 0x0a
        /*0062*/ 	.short	(.L_66 - .L_65)
	.align		4
.L_65:
        /*0064*/ 	.word	index@(.nv.constant0._Z4initPfij)
        /*0068*/ 	.short	0x0380
        /*006a*/ 	.short	0x0010


	//----- nvinfo : EIATTR_SW_WAR
	.align		4
.L_66:
        /*006c*/ 	.byte	0x04, 0x36
        /*006e*/ 	.short	(.L_68 - .L_67)
.L_67:
        /*0070*/ 	.word	0x00000008
.L_68:


//--------------------- .nv.info._Z10stencilGPUPfS_S_i --------------------------
	.section	.nv.info._Z10stencilGPUPfS_S_i,"",@"SHT_CUDA_INFO"
	.sectionflags	@""
	.align	4


	//----- nvinfo : EIATTR_CUDA_API_VERSION
	.align		4
        /*0000*/ 	.byte	0x04, 0x37
        /*0002*/ 	.short	(.L_70 - .L_69)
.L_69:
        /*0004*/ 	.word	0x00000082


	//----- nvinfo : EIATTR_KPARAM_INFO
	.align		4
.L_70:
        /*0008*/ 	.byte	0x04, 0x17
        /*000a*/ 	.short	(.L_72 - .L_71)
.L_71:
        /*000c*/ 	.word	0x00000000
        /*0010*/ 	.short	0x0003
        /*0012*/ 	.short	0x0018
        /*0014*/ 	.byte	0x00, 0xf0, 0x11, 0x00


	//----- nvinfo : EIATTR_KPARAM_INFO
	.align		4
.L_72:
        /*0018*/ 	.byte	0x04, 0x17
        /*001a*/ 	.short	(.L_74 - .L_73)
.L_73:
        /*001c*/ 	.word	0x00000000
        /*0020*/ 	.short	0x0002
        /*0022*/ 	.short	0x0010
        /*0024*/ 	.byte	0x00, 0xf5, 0x21, 0x00


	//----- nvinfo : EIATTR_KPARAM_INFO
	.align		4
.L_74:
        /*0028*/ 	.byte	0x04, 0x17
        /*002a*/ 	.short	(.L_76 - .L_75)
.L_75:
        /*002c*/ 	.word	0x00000000
        /*0030*/ 	.short	0x0001
        /*0032*/ 	.short	0x0008
        /*0034*/ 	.byte	0x00, 0xf5, 0x21, 0x00


	//----- nvinfo : EIATTR_KPARAM_INFO
	.align		4
.L_76:
        /*0038*/ 	.byte	0x04, 0x17
        /*003a*/ 	.short	(.L_78 - .L_77)
.L_77:
        /*003c*/ 	.word	0x00000000
        /*0040*/ 	.short	0x0000
        /*0042*/ 	.short	0x0000
        /*0044*/ 	.byte	0x00, 0xf5, 0x21, 0x00


	//----- nvinfo : EIATTR_SPARSE_MMA_MASK
	.align		4
.L_78:
        /*0048*/ 	.byte	0x03, 0x50
        /*004a*/ 	.short	0x0000


	//----- nvinfo : EIATTR_MAXREG_COUNT
	.align		4
        /*004c*/ 	.byte	0x03, 0x1b
        /*004e*/ 	.short	0x00ff


	//----- nvinfo : EIATTR_MERCURY_ISA_VERSION
	.align		4
        /*0050*/ 	.byte	0x03, 0x5f
        /*0052*/ 	.short	0x0101


	//----- nvinfo : EIATTR_VRC_CTA_INIT_COUNT
	.align		4
        /*0054*/ 	.byte	0x02, 0x4a
	.zero		1
	.zero		1


	//----- nvinfo : EIATTR_EXIT_INSTR_OFFSETS
	.align		4
        /*0058*/ 	.byte	0x04, 0x1c
        /*005a*/ 	.short	(.L_80 - .L_79)


	//   ....[0]....
.L_79:
        /*005c*/ 	.word	0x00000150


	//   ....[1]....
        /*0060*/ 	.word	0x00000400


	//----- nvinfo : EIATTR_CBANK_PARAM_SIZE
	.align		4
.L_80:
        /*0064*/ 	.byte	0x03, 0x19
        /*0066*/ 	.short	0x001c


	//----- nvinfo : EIATTR_PARAM_CBANK
	.align		4
        /*0068*/ 	.byte	0x04, 0x0a
        /*006a*/ 	.short	(.L_82 - .L_81)
	.align		4
.L_81:
        /*006c*/ 	.word	index@(.nv.constant0._Z10stencilGPUPfS_S_i)
        /*0070*/ 	.short	0x0380
        /*0072*/ 	.short	0x001c


	//----- nvinfo : EIATTR_SW_WAR
	.align		4
.L_82:
        /*0074*/ 	.byte	0x04, 0x36
        /*0076*/ 	.short	(.L_84 - .L_83)
.L_83:
        /*0078*/ 	.word	0x00000008
.L_84:


//--------------------- .nv.info._Z15tiledStencilGPUPfS_S_i --------------------------
	.section	.nv.info._Z15tiledStencilGPUPfS_S_i,"",@"SHT_CUDA_INFO"
	.sectionflags	@""
	.align	4


	//----- nvinfo : EIATTR_CUDA_API_VERSION
	.align		4
        /*0000*/ 	.byte	0x04, 0x37
        /*0002*/ 	.short	(.L_86 - .L_85)
.L_85:
        /*0004*/ 	.word	0x00000082


	//----- nvinfo : EIATTR_KPARAM_INFO
	.align		4
.L_86:
        /*0008*/ 	.byte	0x04, 0x17
        /*000a*/ 	.short	(.L_88 - .L_87)
.L_87:
        /*000c*/ 	.word	0x00000000
        /*0010*/ 	.short	0x0003
        /*0012*/ 	.short	0x0018
        /*0014*/ 	.byte	0x00, 0xf0, 0x11, 0x00


	//----- nvinfo : EIATTR_KPARAM_INFO
	.align		4
.L_88:
        /*0018*/ 	.byte	0x04, 0x17
        /*001a*/ 	.short	(.L_90 - .L_89)
.L_89:
        /*001c*/ 	.word	0x00000000
        /*0020*/ 	.short	0x0002
        /*0022*/ 	.short	0x0010
        /*0024*/ 	.byte	0x00, 0xf5, 0x21, 0x00


	//----- nvinfo : EIATTR_KPARAM_INFO
	.align		4
.L_90:
        /*0028*/ 	.byte	0x04, 0x17
        /*002a*/ 	.short	(.L_92 - .L_91)
.L_91:
        /*002c*/ 	.word	0x00000000
        /*0030*/ 	.short	0x0001
        /*0032*/ 	.short	0x0008
        /*0034*/ 	.byte	0x00, 0xf5, 0x21, 0x00


	//----- nvinfo : EIATTR_KPARAM_INFO
	.align		4
.L_92:
        /*0038*/ 	.byte	0x04, 0x17
        /*003a*/ 	.short	(.L_94 - .L_93)
.L_93:
        /*003c*/ 	.word	0x00000000
        /*0040*/ 	.short	0x0000
        /*0042*/ 	.short	0x0000
        /*0044*/ 	.byte	0x00, 0xf5, 0x21, 0x00


	//----- nvinfo : EIATTR_SPARSE_MMA_MASK
	.align		4
.L_94:
        /*0048*/ 	.byte	0x03, 0x50
        /*004a*/ 	.short	0x0000


	//----- nvinfo : EIATTR_MAXREG_COUNT
	.align		4
        /*004c*/ 	.byte	0x03, 0x1b
        /*004e*/ 	.short	0x00ff


	//----- nvinfo : EIATTR_NUM_BARRIERS
	.align		4
        /*0050*/ 	.byte	0x02, 0x4c
        /*0052*/ 	.byte	0x01
	.zero		1


	//----- nvinfo : EIATTR_MERCURY_ISA_VERSION
	.align		4
        /*0054*/ 	.byte	0x03, 0x5f
        /*0056*/ 	.short	0x0101


	//----- nvinfo : EIATTR_VRC_CTA_INIT_COUNT
	.align		4
        /*0058*/ 	.byte	0x02, 0x4a
	.zero		1
	.zero		1


	//----- nvinfo : EIATTR_EXIT_INSTR_OFFSETS
	.align		4
        /*005c*/ 	.byte	0x04, 0x1c
        /*005e*/ 	.short	(.L_96 - .L_95)


	//   ....[0]....
.L_95:
        /*0060*/ 	.word	0x000002a0


	//   ....[1]....
        /*0064*/ 	.word	0x000002f0


	//   ....[2]....
        /*0068*/ 	.word	0x000004b0


	//----- nvinfo : EIATTR_CBANK_PARAM_SIZE
	.align		4
.L_96:
        /*006c*/ 	.byte	0x03, 0x19
        /*006e*/ 	.short	0x001c


	//----- nvinfo : EIATTR_PARAM_CBANK
	.align		4
        /*0070*/ 	.byte	0x04, 0x0a
        /*0072*/ 	.short	(.L_98 - .L_97)
	.align		4
.L_97:
        /*0074*/ 	.word	index@(.nv.constant0._Z15tiledStencilGPUPfS_S_i)
        /*0078*/ 	.short	0x0380
        /*007a*/ 	.short	0x001c


	//----- nvinfo : EIATTR_SW_WAR
	.align		4
.L_98:
        /*007c*/ 	.byte	0x04, 0x36
        /*007e*/ 	.short	(.L_100 - .L_99)
.L_99:
        /*0080*/ 	.word	0x00000008
.L_100:


//--------------------- .nv.callgraph             --------------------------
	.section	.nv.callgraph,"",@"SHT_CUDA_CALLGRAPH"
	.align	4
	.sectionentsize	8
	.align		4
        /*0000*/ 	.word	0x00000000
	.align		4
        /*0004*/ 	.word	0xffffffff
	.align		4
        /*0008*/ 	.word	0x00000000
	.align		4
        /*000c*/ 	.word	0xfffffffe
	.align		4
        /*0010*/ 	.word	0x00000000
	.align		4
        /*0014*/ 	.word	0xfffffffd
	.align		4
        /*0018*/ 	.word	0x00000000
	.align		4
        /*001c*/ 	.word	0xfffffffc


//--------------------- .nv.constant4             --------------------------
	.section	.nv.constant4,"a",@progbits
	.align	8
	.align		8
.nv.constant4:
        /*0000*/ 	.dword	precalc_xorwow_matrix
	.align		8
        /*0008*/ 	.dword	precalc_xorwow_offset_matrix
	.align		8
        /*0010*/ 	.dword	mrg32k3aM1
	.align		8
        /*0018*/ 	.dword	mrg32k3aM2
	.align		8
        /*0020*/ 	.dword	mrg32k3aM1SubSeq
	.align		8
        /*0028*/ 	.dword	mrg32k3aM2SubSeq
	.align		8
        /*0030*/ 	.dword	mrg32k3aM1Seq
	.align		8
        /*0038*/ 	.dword	mrg32k3aM2Seq


//--------------------- .nv.constant3             --------------------------
	.section	.nv.constant3,"a",@progbits
	.align	8
.nv.constant3:
	.type		__cr_lgamma_table,@object
	.size		__cr_lgamma_table,(.L_8 - __cr_lgamma_table)
__cr_lgamma_table:
        /*0000*/ 	.byte	0x00, 0x00, 0x00, 0x00, 0x00, 0x00, 0x00, 0x00, 0x00, 0x00, 0x00, 0x00, 0x00, 0x00, 0x00, 0x00
        /*0010*/ 	.byte	0xef, 0x39, 0xfa, 0xfe, 0x42, 0x2e, 0xe6, 0x3f, 0x02, 0x20, 0x2a, 0xfa, 0x0b, 0xab, 0xfc, 0x3f
        /*0020*/ 	.byte	0xf9, 0x2c, 0x92, 0x7c, 0xa7, 0x6c, 0x09, 0x40, 0xc9, 0x79, 0x44, 0x3c, 0x64, 0x26, 0x13, 0x40
        /*0030*/ 	.byte	0xca, 0x01, 0xcf, 0x3a, 0x27, 0x51, 0x1a, 0x40, 0x30, 0xcc, 0x2d, 0xf3, 0xe1, 0x0c, 0x21, 0x40
        /*0040*/ 	.byte	0x0d, 0xb7, 0xfc, 0x82, 0x8e, 0x35, 0x25, 0x40
.L_8:


//--------------------- .text._Z6verifyPfS_S_iPi  --------------------------
	.section	.text._Z6verifyPfS_S_iPi,"ax",@progbits
	.align	128
        .global         _Z6verifyPfS_S_iPi
        .type           _Z6verifyPfS_S_iPi,@function
        .size           _Z6verifyPfS_S_iPi,(.L_x_15 - _Z6verifyPfS_S_iPi)
        .other          _Z6verifyPfS_S_iPi,@"STO_CUDA_ENTRY STV_DEFAULT"
_Z6verifyPfS_S_iPi:
.text._Z6verifyPfS_S_iPi:
[----:B------:R-:W-:Y:S01]  /*0000*/  LDC R1, c[0x0][0x37c] ;  /* 0x0000df00ff017b82 */ /* 0x000fe20000000800 */
[----:B------:R-:W0:Y:S07]  /*0010*/  S2R R2, SR_TID.Y ;  /* 0x0000000000027919 */ /* 0x000e2e0000002200 */
[----:B------:R-:W1:Y:S01]  /*0020*/  LDC R0, c[0x0][0x368] ;  /* 0x0000da00ff007b82 */ /* 0x000e620000000800 */
[----:B------:R-:W2:Y:S01]  /*0030*/  LDCU UR7, c[0x0][0x398] ;  /* 0x00007300ff0777ac */ /* 0x000ea20008000800 */
[----:B------:R-:W1:Y:S01]  /*0040*/  S2R R3, SR_TID.Z ;  /* 0x0000000000037919 */ /* 0x000e620000002300 */
[----:B------:R-:W3:Y:S05]  /*0050*/  S2R R5, SR_TID.X ;  /* 0x0000000000057919 */ /* 0x000eea0000002100 */
[----:B------:R-:W0:Y:S08]  /*0060*/  S2UR UR5, SR_CTAID.Y ;  /* 0x00000000000579c3 */ /* 0x000e300000002600 */
[----:B------:R-:W0:Y:S08]  /*0070*/  LDC R7, c[0x0][0x364] ;  /* 0x0000d900ff077b82 */ /* 0x000e300000000800 */
[----:B------:R-:W1:Y:S08]  /*0080*/  S2UR UR4, SR_CTAID.Z ;  /* 0x00000000000479c3 */ /* 0x000e700000002700 */
[----:B------:R-:W3:Y:S08]  /*0090*/  S2UR UR6, SR_CTAID.X ;  /* 0x00000000000679c3 */ /* 0x000ef00000002500 */
[----:B------:R-:W3:Y:S01]  /*00a0*/  LDC R6, c[0x0][0x360] ;  /* 0x0000d800ff067b82 */ /* 0x000ee20000000800 */
[----:B0-----:R-:W-:-:S05]  /*00b0*/  IMAD R7, R7, UR5, R2 ;  /* 0x0000000507077c24 */ /* 0x001fca000f8e0202 */
[----:B------:R-:W-:Y:S01]  /*00c0*/  ISETP.NE.AND P0, PT, R7, RZ, PT ;  /* 0x000000ff0700720c */ /* 0x000fe20003f05270 */
[----:B-1----:R-:W-:Y:S01]  /*00d0*/  IMAD R0, R0, UR4, R3 ;  /* 0x0000000400007c24 */ /* 0x002fe2000f8e0203 */
[----:B--2---:R-:W-:-:S04]  /*00e0*/  UIADD3 UR4, UPT, UPT, UR7, -0x1, URZ ;  /* 0xffffffff07047890 */ /* 0x004fc8000fffe0ff */
[----:B------:R-:W-:-:S04]  /*00f0*/  ISETP.EQ.OR P0, PT, R0, RZ, !P0 ;  /* 0x000000ff0000720c */ /* 0x000fc80004702670 */
[----:B------:R-:W-:-:S04]  /*0100*/  ISETP.GE.OR P0, PT, R0, UR4, P0 ;  /* 0x0000000400007c0c */ /* 0x000fc80008706670 */
[----:B------:R-:W-:Y:S01]  /*0110*/  ISETP.GE.OR P0, PT, R7, UR4, P0 ;  /* 0x0000000407007c0c */ /* 0x000fe20008706670 */
[----:B---3--:R-:W-:-:S05]  /*0120*/  IMAD R6, R6, UR6, R5 ;  /* 0x0000000606067c24 */ /* 0x008fca000f8e0205 */
[----:B------:R-:W-:-:S04]  /*0130*/  ISETP.LT.OR P0, PT, R6, 0x1, P0 ;  /* 0x000000010600780c */ /* 0x000fc80000701670 */
[----:B------:R-:W-:-:S13]  /*0140*/  ISETP.GE.OR P0, PT, R6, UR4, P0 ;  /* 0x0000000406007c0c */ /* 0x000fda0008706670 */
[----:B------:R-:W-:Y:S05]  /*0150*/  @P0 EXIT ;  /* 0x000000000000094d */ /* 0x000fea0003800000 */
[----:B------:R-:W0:Y:S01]  /*0160*/  LDC.64 R2, c[0x0][0x380] ;  /* 0x0000e000ff027b82 */ /* 0x000e220000000a00 */
[----:B------:R-:W1:Y:S01]  /*0170*/  LDCU.64 UR4, c[0x0][0x358] ;  /* 0x00006b00ff0477ac */ /* 0x000e620008000a00 */
[----:B------:R-:W-:-:S04]  /*0180*/  IMAD R7, R0, UR7, R7 ;  /* 0x0000000700077c24 */ /* 0x000fc8000f8e0207 */
[----:B------:R-:W-:Y:S02]  /*0190*/  IMAD R9, R7, UR7, R6 ;  /* 0x0000000707097c24 */ /* 0x000fe4000f8e0206 */
[----:B------:R-:W2:Y:S02]  /*01a0*/  LDC.64 R4, c[0x0][0x388] ;  /* 0x0000e200ff047b82 */ /* 0x000ea40000000a00 */
[----:B0-----:R-:W-:-:S05]  /*01b0*/  IMAD.WIDE R2, R9, 0x4, R2 ;  /* 0x0000000409027825 */ /* 0x001fca00078e0202 */
[----:B-1----:R-:W3:Y:S01]  /*01c0*/  LDG.E R0, desc[UR4][R2.64] ;  /* 0x0000000402007981 */ /* 0x002ee2000c1e1900 */
[----:B--2---:R-:W-:-:S05]  /*01d0*/  IMAD.WIDE R4, R9, 0x4, R4 ;  /* 0x0000000409047825 */ /* 0x004fca00078e0204 */
[----:B------:R-:W3:Y:S01]  /*01e0*/  LDG.E R11, desc[UR4][R4.64] ;  /* 0x00000004040b7981 */ /* 0x000ee2000c1e1900 */
[----:B------:R-:W-:Y:S01]  /*01f0*/  UMOV UR8, 0xeb1c432d ;  /* 0xeb1c432d00087882 */ /* 0x000fe20000000000 */
[----:B------:R-:W-:Y:S01]  /*0200*/  UMOV UR9, 0x3f1a36e2 ;  /* 0x3f1a36e200097882 */ /* 0x000fe20000000000 */
[----:B---3--:R-:W-:-:S06]  /*0210*/  FADD R6, R0, -R11 ;  /* 0x8000000b00067221 */ /* 0x008fcc0000000000 */
[----:B------:R-:W0:Y:S02]  /*0220*/  F2F.F64.F32 R6, |R6| ;  /* 0x4000000600067310 */ /* 0x000e240000201800 */
[----:B0-----:R-:W-:-:S14]  /*0230*/  DSETP.GT.AND P0, PT, R6, UR8, PT ;  /* 0x0000000806007e2a */ /* 0x001fdc000bf04000 */
[----:B------:R-:W-:Y:S05]  /*0240*/  @!P0 EXIT ;  /* 0x000000000000894d */ /* 0x000fea0003800000 */
[----:B------:R-:W0:Y:S02]  /*0250*/  LDC.64 R2, c[0x0][0x390] ;  /* 0x0000e400ff027b82 */ /* 0x000e240000000a00 */
[----:B0-----:R-:W-:-:S06]  /*0260*/  IMAD.WIDE R2, R9, 0x4, R2 ;  /* 0x0000000409027825 */ /* 0x001fcc00078e0202 */
[----:B------:R-:W2:Y:S02]  /*0270*/  LDG.E R2, desc[UR4][R2.64] ;  /* 0x0000000402027981 */ /* 0x000ea4000c1e1900 */
[----:B--2---:R-:W-:-:S06]  /*0280*/  FADD R4, R0, -R2 ;  /* 0x8000000200047221 */ /* 0x004fcc0000000000 */
[----:B------:R-:W0:Y:S02]  /*0290*/  F2F.F64.F32 R4, |R4| ;  /* 0x4000000400047310 */ /* 0x000e240000201800 */
[----:B0-----:R-:W-:-:S14]  /*02a0*/  DSETP.GT.AND P0, PT, R4, UR8, PT ;  /* 0x0000000804007e2a */ /* 0x001fdc000bf04000 */
[----:B------:R-:W-:Y:S05]  /*02b0*/  @!P0 EXIT ;  /* 0x000000000000894d */ /* 0x000fea0003800000 */
[----:B------:R-:W-:-:S06]  /*02c0*/  FADD R2, -R11, R2 ;  /* 0x000000020b027221 */ /* 0x000fcc0000000100 */
[----:B------:R-:W0:Y:S02]  /*02d0*/  F2F.F64.F32 R2, |R2| ;  /* 0x4000000200027310 */ /* 0x000e240000201800 */
[----:B0-----:R-:W-:-:S14]  /*02e0*/  DSETP.GT.AND P0, PT, R2, UR8, PT ;  /* 0x0000000802007e2a */ /* 0x001fdc000bf04000 */
[----:B------:R-:W-:Y:S05]  /*02f0*/  @!P0 EXIT ;  /* 0x000000000000894d */ /* 0x000fea0003800000 */
[----:B------:R-:W0:Y:S01]  /*0300*/  S2R R0, SR_LANEID ;  /* 0x0000000000007919 */ /* 0x000e220000000000 */
[----:B------:R-:W1:Y:S01]  /*0310*/  LDC.64 R2, c[0x0][0x3a0] ;  /* 0x0000e800ff027b82 */ /* 0x000e620000000a00 */
[----:B------:R-:W-:Y:S02]  /*0320*/  VOTEU.ANY UR6, UPT, PT ;  /* 0x0000000000067886 */ /* 0x000fe400038e0100 */
[----:B------:R-:W-:Y:S02]  /*0330*/  UFLO.U32 UR7, UR6 ;  /* 0x00000006000772bd */ /* 0x000fe400080e0000 */
[----:B------:R-:W1:Y:S04]  /*0340*/  POPC R5, UR6 ;  /* 0x0000000600057d09 */ /* 0x000e680008000000 */
[----:B0-----:R-:W-:-:S13]  /*0350*/  ISETP.EQ.U32.AND P0, PT, R0, UR7, PT ;  /* 0x0000000700007c0c */ /* 0x001fda000bf02070 */
[----:B-1----:R-:W-:Y:S01]  /*0360*/  @P0 REDG.E.ADD.STRONG.GPU desc[UR4][R2.64], R5 ;  /* 0x000000050200098e */ /* 0x002fe2000c12e104 */
[----:B------:R-:W-:Y:S05]  /*0370*/  EXIT ;  /* 0x000000000000794d */ /* 0x000fea0003800000 */
.L_x_0:
[----:B------:R-:W-:-:S00]  /*0380*/  BRA `(.L_x_0) ;  /* 0xfffffffc00fc7947 */ /* 0x000fc0000383ffff */
[----:B------:R-:W-:-:S00]  /*0390*/  NOP ;  /* 0x0000000000007918 */ /* 0x000fc00000000000 */
        /* <DEDUP_REMOVED lines=14> */
.L_x_15:


//--------------------- .text._Z4initPfij         --------------------------
	.section	.text._Z4initPfij,"ax",@progbits
	.align	128
        .global         _Z4initPfij
        .type           _Z4initPfij,@function
        .size           _Z4initPfij,(.L_x_16 - _Z4initPfij)
        .other          _Z4initPfij,@"STO_CUDA_ENTRY STV_DEFAULT"
_Z4initPfij:
.text._Z4initPfij:
[----:B------:R-:W0:Y:S01]  /*0000*/  LDC R1, c[0x0][0x37c] ;  /* 0x0000df00ff017b82 */ /* 0x000e220000000800 */
[----:B------:R-:W1:Y:S07]  /*0010*/  S2R R3, SR_TID.Z ;  /* 0x0000000000037919 */ /* 0x000e6e0000002300 */
[----:B------:R-:W1:Y:S01]  /*0020*/  LDC R0, c[0x0][0x368] ;  /* 0x0000da00ff007b82 */ /* 0x000e620000000800 */
[----:B------:R-:W2:Y:S01]  /*0030*/  LDCU UR7, c[0x0][0x388] ;  /* 0x00007100ff0777ac */ /* 0x000ea20008000800 */
[----:B0-----:R-:W-:Y:S01]  /*0040*/  VIADD R1, R1, 0xffffffd0 ;  /* 0xffffffd001017836 */ /* 0x001fe20000000000 */
[----:B------:R-:W0:Y:S01]  /*0050*/  S2R R2, SR_TID.Y ;  /* 0x0000000000027919 */ /* 0x000e220000002200 */
[----:B------:R-:W3:Y:S04]  /*0060*/  S2R R4, SR_TID.X ;  /* 0x0000000000047919 */ /* 0x000ee80000002100 */
[----:B------:R-:W0:Y:S08]  /*0070*/  LDC R11, c[0x0][0x364] ;  /* 0x0000d900ff0b7b82 */ /* 0x000e300000000800 */
[----:B------:R-:W1:Y:S08]  /*0080*/  S2UR UR4, SR_CTAID.Z ;  /* 0x00000000000479c3 */ /* 0x000e700000002700 */
[----:B------:R-:W0:Y:S08]  /*0090*/  S2UR UR5, SR_CTAID.Y ;  /* 0x00000000000579c3 */ /* 0x000e300000002600 */
[----:B------:R-:W3:Y:S08]  /*00a0*/  S2UR UR6, SR_CTAID.X ;  /* 0x00000000000679c3 */ /* 0x000ef00000002500 */
[----:B------:R-:W3:Y:S01]  /*00b0*/  LDC R13, c[0x0][0x360] ;  /* 0x0000d800ff0d7b82 */ /* 0x000ee20000000800 */
[----:B-1----:R-:W-:-:S02]  /*00c0*/  IMAD R0, R0, UR4, R3 ;  /* 0x0000000400007c24 */ /* 0x002fc4000f8e0203 */
[----:B0-----:R-:W-:Y:S02]  /*00d0*/  IMAD R11, R11, UR5, R2 ;  /* 0x000000050b0b7c24 */ /* 0x001fe4000f8e0202 */
[----:B---3--:R-:W-:-:S05]  /*00e0*/  IMAD R13, R13, UR6, R4 ;  /* 0x000000060d0d7c24 */ /* 0x008fca000f8e0204 */
[----:B------:R-:W-:-:S04]  /*00f0*/  VIMNMX3 R2, R0, R11, R13, !PT ;  /* 0x0000000b0002720f */ /* 0x000fc8000780010d */
[----:B--2---:R-:W-:-:S13]  /*0100*/  ISETP.GE.AND P0, PT, R2, UR7, PT ;  /* 0x0000000702007c0c */ /* 0x004fda000bf06270 */
[----:B------:R-:W-:Y:S05]  /*0110*/  @P0 EXIT ;  /* 0x000000000000094d */ /* 0x000fea0003800000 */
[----:B------:R-:W0:Y:S01]  /*0120*/  LDC R2, c[0x0][0x38c] ;  /* 0x0000e300ff027b82 */ /* 0x000e220000000800 */
[----:B------:R-:W-:Y:S01]  /*0130*/  IMAD.MOV.U32 R7, RZ, RZ, -0x75bd8fc ;  /* 0xf8a42704ff077424 */ /* 0x000fe200078e00ff */
[----:B------:R-:W-:Y:S01]  /*0140*/  BSSY.RECONVERGENT B0, `(.L_x_1) ;  /* 0x000025d000007945 */ /* 0x000fe20003800200 */
[----:B------:R-:W-:Y:S02]  /*0150*/  IMAD.MOV.U32 R8, RZ, RZ, -0x23270784 ;  /* 0xdcd8f87cff087424 */ /* 0x000fe400078e00ff */
[----:B------:R-:W-:-:S04]  /*0160*/  IMAD R0, R0, UR7, R11 ;  /* 0x0000000700007c24 */ /* 0x000fc8000f8e020b */
[----:B------:R-:W-:Y:S01]  /*0170*/  IMAD R0, R0, UR7, R13 ;  /* 0x0000000700007c24 */ /* 0x000fe2000f8e020d */
[----:B------:R-:W1:Y:S04]  /*0180*/  LDCU.64 UR6, c[0x0][0x358] ;  /* 0x00006b00ff0677ac */ /* 0x000e680008000a00 */
[----:B------:R-:W-:Y:S02]  /*0190*/  ISETP.NE.AND P0, PT, R0, RZ, PT ;  /* 0x000000ff0000720c */ /* 0x000fe40003f05270 */
[----:B------:R-:W-:Y:S02]  /*01a0*/  SHF.R.S32.HI R4, RZ, 0x1f, R0 ;  /* 0x0000001fff047819 */ /* 0x000fe40000011400 */
[----:B0-----:R-:W-:-:S05]  /*01b0*/  LOP3.LUT R2, R2, 0xaad26b49, RZ, 0x3c, !PT ;  /* 0xaad26b4902027812 */ /* 0x001fca00078e3cff */
[----:B------:R-:W-:-:S04]  /*01c0*/  IMAD R3, R2, 0x4182bed5, RZ ;  /* 0x4182bed502037824 */ /* 0x000fc800078e02ff */
[C---:B------:R-:W-:Y:S01]  /*01d0*/  VIADD R5, R3.reuse, 0x583f19 ;  /* 0x00583f1903057836 */ /* 0x040fe20000000000 */
[C---:B------:R-:W-:Y:S01]  /*01e0*/  LOP3.LUT R6, R3.reuse, 0x159a55e5, RZ, 0x3c, !PT ;  /* 0x159a55e503067812 */ /* 0x040fe200078e3cff */
[C---:B------:R-:W-:Y:S02]  /*01f0*/  VIADD R2, R3.reuse, 0xd9f6dc18 ;  /* 0xd9f6dc1803027836 */ /* 0x040fe40000000000 */
[----:B------:R-:W-:Y:S02]  /*0200*/  VIADD R3, R3, 0x75bcd15 ;  /* 0x075bcd1503037836 */ /* 0x000fe40000000000 */
[----:B------:R-:W-:Y:S01]  /*0210*/  IMAD.MOV.U32 R9, RZ, RZ, R5 ;  /* 0x000000ffff097224 */ /* 0x000fe200078e0005 */
[----:B------:R0:W-:Y:S04]  /*0220*/  STL.64 [R1+0x8], R6 ;  /* 0x0000080601007387 */ /* 0x0001e80000100a00 */
[----:B------:R0:W-:Y:S04]  /*0230*/  STL.64 [R1], R2 ;  /* 0x0000000201007387 */ /* 0x0001e80000100a00 */
[----:B------:R0:W-:Y:S01]  /*0240*/  STL.64 [R1+0x10], R8 ;  /* 0x0000100801007387 */ /* 0x0001e20000100a00 */
[----:B-1----:R-:W-:Y:S05]  /*0250*/  @!P0 BRA `(.L_x_2) ;  /* 0x00000024002c8947 */ /* 0x002fea0003800000 */
[----:B------:R-:W-:Y:S02]  /*0260*/  IMAD.MOV.U32 R13, RZ, RZ, R4 ;  /* 0x000000ffff0d7224 */ /* 0x000fe400078e0004 */
[----:B------:R-:W-:Y:S02]  /*0270*/  IMAD.MOV.U32 R11, RZ, RZ, RZ ;  /* 0x000000ffff0b7224 */ /* 0x000fe400078e00ff */
[----:B------:R-:W-:-:S07]  /*0280*/  IMAD.MOV.U32 R10, RZ, RZ, R0 ;  /* 0x000000ffff0a7224 */ /* 0x000fce00078e0000 */
.L_x_11:
[----:B0-----:R-:W-:Y:S01]  /*0290*/  LOP3.LUT R2, R10, 0x3, RZ, 0xc0, !PT ;  /* 0x000000030a027812 */ /* 0x001fe200078ec0ff */
[----:B------:R-:W-:Y:S03]  /*02a0*/  BSSY.RECONVERGENT B1, `(.L_x_3) ;  /* 0x0000240000017945 */ /* 0x000fe60003800200 */
[----:B------:R-:W-:-:S04]  /*02b0*/  ISETP.NE.U32.AND P0, PT, R2, RZ, PT ;  /* 0x000000ff0200720c */ /* 0x000fc80003f05070 */
[----:B------:R-:W-:-:S13]  /*02c0*/  ISETP.NE.AND.EX P0, PT, RZ, RZ, PT, P0 ;  /* 0x000000ffff00720c */ /* 0x000fda0003f05300 */
[----:B------:R-:W-:Y:S05]  /*02d0*/  @!P0 BRA `(.L_x_4) ;  /* 0x0000002000f08947 */ /* 0x000fea0003800000 */
[----:B------:R-:W0:Y:S01]  /*02e0*/  LDC.64 R8, c[0x4][RZ] ;  /* 0x01000000ff087b82 */ /* 0x000e220000000a00 */
[----:B------:R-:W-:Y:S02]  /*02f0*/  CS2R R2, SRZ ;  /* 0x0000000000027805 */ /* 0x000fe4000001ff00 */
[----:B------:R-:W-:Y:S02]  /*0300*/  CS2R R4, SRZ ;  /* 0x0000000000047805 */ /* 0x000fe4000001ff00 */
[----:B------:R-:W-:Y:S01]  /*0310*/  CS2R R6, SRZ ;  /* 0x0000000000067805 */ /* 0x000fe2000001ff00 */
[----:B0-----:R-:W-:-:S07]  /*0320*/  IMAD.WIDE.U32 R8, R11, 0xc80, R8 ;  /* 0x00000c800b087825 */ /* 0x001fce00078e0008 */
.L_x_6:
[----:B------:R-:W-:-:S06]  /*0330*/  IMAD R12, R2, 0x4, R1 ;  /* 0x00000004020c7824 */ /* 0x000fcc00078e0201 */
[----:B------:R-:W5:Y:S01]  /*0340*/  LDL R12, [R12+0x4] ;  /* 0x000004000c0c7983 */ /* 0x000f620000100800 */
[----:B------:R-:W-:-:S05]  /*0350*/  UMOV UR4, URZ ;  /* 0x000000ff00047c82 */ /* 0x000fca0008000000 */
.L_x_5:
[----:B-----5:R-:W-:Y:S01]  /*0360*/  SHF.R.U32.HI R22, RZ, UR4, R12 ;  /* 0x00000004ff167c19 */ /* 0x020fe2000801160c */
[----:B------:R-:W-:-:S03]  /*0370*/  IMAD.SHL.U32 R14, R2, 0x20, RZ ;  /* 0x00000020020e7824 */ /* 0x000fc600078e00ff */
[----:B------:R-:W-:Y:S01]  /*0380*/  LOP3.LUT R15, R22, 0x1, RZ, 0xc0, !PT ;  /* 0x00000001160f7812 */ /* 0x000fe200078ec0ff */
[----:B------:R-:W-:-:S03]  /*0390*/  VIADD R14, R14, UR4 ;  /* 0x000000040e0e7c36 */ /* 0x000fc60008000000 */
[----:B------:R-:W-:Y:S01]  /*03a0*/  ISETP.NE.U32.AND P0, PT, R15, 0x1, PT ;  /* 0x000000010f00780c */ /* 0x000fe20003f05070 */
[----:B------:R-:W-:-:S03]  /*03b0*/  IMAD R15, R14, 0x5, RZ ;  /* 0x000000050e0f7824 */ /* 0x000fc600078e02ff */
[----:B------:R-:W-:Y:S01]  /*03c0*/  R2P PR, R22, 0x7e ;  /* 0x0000007e16007804 */ /* 0x000fe20000000000 */
[----:B------:R-:W-:-:S08]  /*03d0*/  IMAD.WIDE.U32 R14, R15, 0x4, R8 ;  /* 0x000000040f0e7825 */ /* 0x000fd000078e0008 */
[----:B------:R-:W2:Y:S04]  /*03e0*/  @!P0 LDG.E R16, desc[UR6][R14.64+0x10] ;  /* 0x000010060e108981 */ /* 0x000ea8000c1e1900 */
[----:B------:R-:W3:Y:S04]  /*03f0*/  @P1 LDG.E R18, desc[UR6][R14.64+0x24] ;  /* 0x000024060e121981 */ /* 0x000ee8000c1e1900 */
[----:B------:R-:W4:Y:S04]  /*0400*/  @P2 LDG.E R20, desc[UR6][R14.64+0x38] ;  /* 0x000038060e142981 */ /* 0x000f28000c1e1900 */
[----:B------:R-:W4:Y:S04]  /*0410*/  @P3 LDG.E R24, desc[UR6][R14.64+0x4c] ;  /* 0x00004c060e183981 */ /* 0x000f28000c1e1900 */
[----:B------:R-:W4:Y:S04]  /*0420*/  @P4 LDG.E R26, desc[UR6][R14.64+0x60] ;  /* 0x000060060e1a4981 */ /* 0x000f28000c1e1900 */
[----:B------:R-:W4:Y:S04]  /*0430*/  @!P0 LDG.E R17, desc[UR6][R14.64+0x4] ;  /* 0x000004060e118981 */ /* 0x000f28000c1e1900 */
[----:B------:R-:W4:Y:S04]  /*0440*/  @!P0 LDG.E R19, desc[UR6][R14.64+0xc] ;  /* 0x00000c060e138981 */ /* 0x000f28000c1e1900 */
[----:B------:R-:W4:Y:S04]  /*0450*/  @P1 LDG.E R21, desc[UR6][R14.64+0x18] ;  /* 0x000018060e151981 */ /* 0x000f28000c1e1900 */
[----:B------:R-:W4:Y:S04]  /*0460*/  @P3 LDG.E R23, desc[UR6][R14.64+0x40] ;  /* 0x000040060e173981 */ /* 0x000f28000c1e1900 */
[----:B------:R-:W4:Y:S04]  /*0470*/  @P5 LDG.E R25, desc[UR6][R14.64+0x70] ;  /* 0x000070060e195981 */ /* 0x000f28000c1e1900 */
[----:B------:R-:W4:Y:S01]  /*0480*/  @P6 LDG.E R28, desc[UR6][R14.64+0x88] ;  /* 0x000088060e1c6981 */ /* 0x000f22000c1e1900 */
[----:B--2---:R-:W-:-:S03]  /*0490*/  @!P0 LOP3.LUT R5, R5, R16, RZ, 0x3c, !PT ;  /* 0x0000001005058212 */ /* 0x004fc600078e3cff */
[----:B------:R-:W2:Y:S01]  /*04a0*/  @!P0 LDG.E R16, desc[UR6][R14.64] ;  /* 0x000000060e108981 */ /* 0x000ea2000c1e1900 */
[----:B---3--:R-:W-:-:S03]  /*04b0*/  @P1 LOP3.LUT R5, R5, R18, RZ, 0x3c, !PT ;  /* 0x0000001205051212 */ /* 0x008fc600078e3cff */
[----:B------:R-:W3:Y:S01]  /*04c0*/  @!P0 LDG.E R18, desc[UR6][R14.64+0x8] ;  /* 0x000008060e128981 */ /* 0x000ee2000c1e1900 */
[----:B----4-:R-:W-:-:S03]  /*04d0*/  @P2 LOP3.LUT R5, R5, R20, RZ, 0x3c, !PT ;  /* 0x0000001405052212 */ /* 0x010fc600078e3cff */
[----:B------:R-:W4:Y:S01]  /*04e0*/  @P1 LDG.E R20, desc[UR6][R14.64+0x14] ;  /* 0x000014060e141981 */ /* 0x000f22000c1e1900 */
[----:B------:R-:W-:-:S03]  /*04f0*/  @P3 LOP3.LUT R5, R5, R24, RZ, 0x3c, !PT ;  /* 0x0000001805053212 */ /* 0x000fc600078e3cff */
[----:B------:R-:W4:Y:S01]  /*0500*/  @P5 LDG.E R24, desc[UR6][R14.64+0x74] ;  /* 0x000074060e185981 */ /* 0x000f22000c1e1900 */
[----:B------:R-:W-:-:S03]  /*0510*/  @P4 LOP3.LUT R5, R5, R26, RZ, 0x3c, !PT ;  /* 0x0000001a05054212 */ /* 0x000fc600078e3cff */
[----:B------:R-:W4:Y:S01]  /*0520*/  @P3 LDG.E R26, desc[UR6][R14.64+0x44] ;  /* 0x000044060e1a3981 */ /* 0x000f22000c1e1900 */
[----:B------:R-:W-:-:S03]  /*0530*/  @!P0 LOP3.LUT R6, R6, R17, RZ, 0x3c, !PT ;  /* 0x0000001106068212 */ /* 0x000fc600078e3cff */
[----:B------:R-:W4:Y:S01]  /*0540*/  @P1 LDG.E R17, desc[UR6][R14.64+0x20] ;  /* 0x000020060e111981 */ /* 0x000f22000c1e1900 */
[----:B------:R-:W-:-:S03]  /*0550*/  @!P0 LOP3.LUT R4, R4, R19, RZ, 0x3c, !PT ;  /* 0x0000001304048212 */ /* 0x000fc600078e3cff */
[----:B------:R-:W4:Y:S01]  /*0560*/  @P2 LDG.E R19, desc[UR6][R14.64+0x2c] ;  /* 0x00002c060e132981 */ /* 0x000f22000c1e1900 */
[----:B------:R-:W-:-:S03]  /*0570*/  @P1 LOP3.LUT R6, R6, R21, RZ, 0x3c, !PT ;  /* 0x0000001506061212 */ /* 0x000fc600078e3cff */
[----:B------:R-:W4:Y:S01]  /*0580*/  @P2 LDG.E R21, desc[UR6][R14.64+0x34] ;  /* 0x000034060e152981 */ /* 0x000f22000c1e1900 */
[----:B--2---:R-:W-:-:S03]  /*0590*/  @!P0 LOP3.LUT R3, R3, R16, RZ, 0x3c, !PT ;  /* 0x0000001003038212 */ /* 0x004fc600078e3cff */
[----:B------:R-:W2:Y:S01]  /*05a0*/  @P1 LDG.E R16, desc[UR6][R14.64+0x1c] ;  /* 0x00001c060e101981 */ /* 0x000ea2000c1e1900 */
[----:B---3--:R-:W-:-:S03]  /*05b0*/  @!P0 LOP3.LUT R7, R7, R18, RZ, 0x3c, !PT ;  /* 0x0000001207078212 */ /* 0x008fc600078e3cff */
[----:B------:R-:W3:Y:S01]  /*05c0*/  @P2 LDG.E R18, desc[UR6][R14.64+0x28] ;  /* 0x000028060e122981 */ /* 0x000ee2000c1e1900 */
[----:B----4-:R-:W-:-:S03]  /*05d0*/  @P1 LOP3.LUT R3, R3, R20, RZ, 0x3c, !PT ;  /* 0x0000001403031212 */ /* 0x010fc600078e3cff */
[----:B------:R-:W4:Y:S01]  /*05e0*/  @P2 LDG.E R20, desc[UR6][R14.64+0x30] ;  /* 0x000030060e142981 */ /* 0x000f22000c1e1900 */
[----:B------:R-:W-:-:S03]  /*05f0*/  @P5 LOP3.LUT R5, R5, R24, RZ, 0x3c, !PT ;  /* 0x0000001805055212 */ /* 0x000fc600078e3cff */
[----:B------:R-:W4:Y:S01]  /*0600*/  @P3 LDG.E R24, desc[UR6][R14.64+0x3c] ;  /* 0x00003c060e183981 */ /* 0x000f22000c1e1900 */
[----:B------:R-:W-:-:S03]  /*0610*/  @P1 LOP3.LUT R4, R4, R17, RZ, 0x3c, !PT ;  /* 0x0000001104041212 */ /* 0x000fc600078e3cff */
[----:B------:R-:W4:Y:S01]  /*0620*/  @P3 LDG.E R17, desc[UR6][R14.64+0x48] ;  /* 0x000048060e113981 */ /* 0x000f22000c1e1900 */
[----:B------:R-:W-:-:S03]  /*0630*/  @P2 LOP3.LUT R6, R6, R19, RZ, 0x3c, !PT ;  /* 0x0000001306062212 */ /* 0x000fc600078e3cff */
[----:B------:R-:W4:Y:S01]  /*0640*/  @P4 LDG.E R19, desc[UR6][R14.64+0x54] ;  /* 0x000054060e134981 */ /* 0x000f22000c1e1900 */
[----:B------:R-:W-:Y:S02]  /*0650*/  @P2 LOP3.LUT R4, R4, R21, RZ, 0x3c, !PT ;  /* 0x0000001504042212 */ /* 0x000fe400078e3cff */
[----:B------:R-:W-:Y:S01]  /*0660*/  @P3 LOP3.LUT R6, R6, R23, RZ, 0x3c, !PT ;  /* 0x0000001706063212 */ /* 0x000fe200078e3cff */
[----:B------:R-:W4:Y:S04]  /*0670*/  @P4 LDG.E R21, desc[UR6][R14.64+0x5c] ;  /* 0x00005c060e154981 */ /* 0x000f28000c1e1900 */
[----:B------:R-:W4:Y:S01]  /*0680*/  @P5 LDG.E R23, desc[UR6][R14.64+0x68] ;  /* 0x000068060e175981 */ /* 0x000f22000c1e1900 */
[----:B--2---:R-:W-:-:S03]  /*0690*/  @P1 LOP3.LUT R7, R7, R16, RZ, 0x3c, !PT ;  /* 0x0000001007071212 */ /* 0x004fc600078e3cff */
[----:B------:R-:W2:Y:S01]  /*06a0*/  @P4 LDG.E R16, desc[UR6][R14.64+0x50] ;  /* 0x000050060e104981 */ /* 0x000ea2000c1e1900 */
[----:B---3--:R-:W-:-:S03]  /*06b0*/  @P2 LOP3.LUT R3, R3, R18, RZ, 0x3c, !PT ;  /* 0x0000001203032212 */ /* 0x008fc600078e3cff */
[----:B------:R-:W3:Y:S01]  /*06c0*/  @P4 LDG.E R18, desc[UR6][R14.64+0x58] ;  /* 0x000058060e124981 */ /* 0x000ee2000c1e1900 */
[----:B----4-:R-:W-:-:S03]  /*06d0*/  @P2 LOP3.LUT R7, R7, R20, RZ, 0x3c, !PT ;  /* 0x0000001407072212 */ /* 0x010fc600078e3cff */
[----:B------:R-:W4:Y:S01]  /*06e0*/  @P5 LDG.E R20, desc[UR6][R14.64+0x64] ;  /* 0x000064060e145981 */ /* 0x000f22000c1e1900 */
[----:B------:R-:W-:-:S03]  /*06f0*/  @P3 LOP3.LUT R3, R3, R24, RZ, 0x3c, !PT ;  /* 0x0000001803033212 */ /* 0x000fc600078e3cff */
[----:B------:R-:W4:Y:S01]  /*0700*/  @P5 LDG.E R24, desc[UR6][R14.64+0x6c] ;  /* 0x00006c060e185981 */ /* 0x000f22000c1e1900 */
[----:B------:R-:W-:Y:S02]  /*0710*/  LOP3.LUT P0, RZ, R22, 0x80, RZ, 0xc0, !PT ;  /* 0x0000008016ff7812 */ /* 0x000fe4000780c0ff */
[----:B------:R-:W-:Y:S02]  /*0720*/  @P3 LOP3.LUT R7, R7, R26, RZ, 0x3c, !PT ;  /* 0x0000001a07073212 */ /* 0x000fe400078e3cff */
[----:B------:R-:W-:Y:S02]  /*0730*/  @P3 LOP3.LUT R4, R4, R17, RZ, 0x3c, !PT ;  /* 0x0000001104043212 */ /* 0x000fe400078e3cff */
[----:B------:R-:W4:Y:S01]  /*0740*/  @P6 LDG.E R17, desc[UR6][R14.64+0x7c] ;  /* 0x00007c060e116981 */ /* 0x000f22000c1e1900 */
[----:B------:R-:W-:-:S03]  /*0750*/  @P4 LOP3.LUT R6, R6, R19, RZ, 0x3c, !PT ;  /* 0x0000001306064212 */ /* 0x000fc600078e3cff */
[----:B------:R-:W4:Y:S01]  /*0760*/  @P6 LDG.E R19, desc[UR6][R14.64+0x84] ;  /* 0x000084060e136981 */ /* 0x000f22000c1e1900 */
[----:B------:R-:W-:-:S03]  /*0770*/  @P4 LOP3.LUT R4, R4, R21, RZ, 0x3c, !PT ;  /* 0x0000001504044212 */ /* 0x000fc600078e3cff */
[----:B------:R-:W4:Y:S01]  /*0780*/  @P0 LDG.E R26, desc[UR6][R14.64+0x9c] ;  /* 0x00009c060e1a0981 */ /* 0x000f22000c1e1900 */
[----:B------:R-:W-:-:S03]  /*0790*/  @P5 LOP3.LUT R6, R6, R23, RZ, 0x3c, !PT ;  /* 0x0000001706065212 */ /* 0x000fc600078e3cff */
        /* <DEDUP_REMOVED lines=10> */
[----:B------:R-:W-:Y:S02]  /*0840*/  @P5 LOP3.LUT R4, R4, R25, RZ, 0x3c, !PT ;  /* 0x0000001904045212 */ /* 0x000fe400078e3cff */
[----:B------:R-:W-:Y:S02]  /*0850*/  @P6 LOP3.LUT R5, R5, R28, RZ, 0x3c, !PT ;  /* 0x0000001c05056212 */ /* 0x000fe400078e3cff */
[----:B------:R-:W-:Y:S02]  /*0860*/  @P6 LOP3.LUT R6, R6, R17, RZ, 0x3c, !PT ;  /* 0x0000001106066212 */ /* 0x000fe400078e3cff */
[----:B------:R-:W-:Y:S02]  /*0870*/  @P6 LOP3.LUT R4, R4, R19, RZ, 0x3c, !PT ;  /* 0x0000001304046212 */ /* 0x000fe400078e3cff */
[----:B------:R-:W-:Y:S02]  /*0880*/  @P0 LOP3.LUT R5, R5, R26, RZ, 0x3c, !PT ;  /* 0x0000001a05050212 */ /* 0x000fe400078e3cff */
[----:B------:R-:W-:-:S02]  /*0890*/  @P0 LOP3.LUT R6, R6, R21, RZ, 0x3c, !PT ;  /* 0x0000001506060212 */ /* 0x000fc400078e3cff */
[----:B------:R-:W-:Y:S02]  /*08a0*/  @P0 LOP3.LUT R4, R4, R23, RZ, 0x3c, !PT ;  /* 0x0000001704040212 */ /* 0x000fe400078e3cff */
[----:B--2---:R-:W-:Y:S02]  /*08b0*/  @P6 LOP3.LUT R3, R3, R16, RZ, 0x3c, !PT ;  /* 0x0000001003036212 */ /* 0x004fe400078e3cff */
[----:B---3--:R-:W-:Y:S02]  /*08c0*/  @P6 LOP3.LUT R7, R7, R18, RZ, 0x3c, !PT ;  /* 0x0000001207076212 */ /* 0x008fe400078e3cff */
[----:B----4-:R-:W-:Y:S02]  /*08d0*/  @P0 LOP3.LUT R3, R3, R20, RZ, 0x3c, !PT ;  /* 0x0000001403030212 */ /* 0x010fe400078e3cff */
[----:B------:R-:W-:Y:S02]  /*08e0*/  @P0 LOP3.LUT R7, R7, R24, RZ, 0x3c, !PT ;  /* 0x0000001807070212 */ /* 0x000fe400078e3cff */
[----:B------:R-:W-:-:S13]  /*08f0*/  R2P PR, R22.B1, 0x7f ;  /* 0x0000007f16007804 */ /* 0x000fda0000001000 */
[----:B------:R-:W2:Y:S04]  /*0900*/  @P0 LDG.E R18, desc[UR6][R14.64+0xa0] ;  /* 0x0000a0060e120981 */ /* 0x000ea8000c1e1900 */
[----:B------:R-:W3:Y:S04]  /*0910*/  @P0 LDG.E R19, desc[UR6][R14.64+0xa4] ;  /* 0x0000a4060e130981 */ /* 0x000ee8000c1e1900 */
[----:B------:R-:W4:Y:S04]  /*0920*/  @P0 LDG.E R20, desc[UR6][R14.64+0xa8] ;  /* 0x0000a8060e140981 */ /* 0x000f28000c1e1900 */
[----:B------:R-:W4:Y:S04]  /*0930*/  @P0 LDG.E R21, desc[UR6][R14.64+0xac] ;  /* 0x0000ac060e150981 */ /* 0x000f28000c1e1900 */
[----:B------:R-:W4:Y:S04]  /*0940*/  @P0 LDG.E R24, desc[UR6][R14.64+0xb0] ;  /* 0x0000b0060e180981 */ /* 0x000f28000c1e1900 */
[----:B------:R-:W4:Y:S04]  /*0950*/  @P1 LDG.E R16, desc[UR6][R14.64+0xbc] ;  /* 0x0000bc060e101981 */ /* 0x000f28000c1e1900 */
[----:B------:R-:W4:Y:S04]  /*0960*/  @P1 LDG.E R26, desc[UR6][R14.64+0xb4] ;  /* 0x0000b4060e1a1981 */ /* 0x000f28000c1e1900 */
        /* <DEDUP_REMOVED lines=11> */
[----:B------:R-:W-:Y:S01]  /*0a20*/  LOP3.LUT P0, RZ, R22, 0x8000, RZ, 0xc0, !PT ;  /* 0x0000800016ff7812 */ /* 0x000fe2000780c0ff */
[----:B------:R-:W4:Y:S01]  /*0a30*/  @P2 LDG.E R24, desc[UR6][R14.64+0xd8] ;  /* 0x0000d8060e182981 */ /* 0x000f22000c1e1900 */
[----:B------:R-:W-:-:S03]  /*0a40*/  @P1 LOP3.LUT R7, R7, R16, RZ, 0x3c, !PT ;  /* 0x0000001007071212 */ /* 0x000fc600078e3cff */
[----:B------:R-:W4:Y:S01]  /*0a50*/  @P2 LDG.E R22, desc[UR6][R14.64+0xd0] ;  /* 0x0000d0060e162981 */ /* 0x000f22000c1e1900 */
[----:B------:R-:W-:-:S03]  /*0a60*/  @P1 LOP3.LUT R3, R3, R26, RZ, 0x3c, !PT ;  /* 0x0000001a03031212 */ /* 0x000fc600078e3cff */
[----:B------:R-:W4:Y:S01]  /*0a70*/  @P3 LDG.E R16, desc[UR6][R14.64+0xe4] ;  /* 0x0000e4060e103981 */ /* 0x000f22000c1e1900 */
[----:B------:R-:W-:-:S03]  /*0a80*/  @P1 LOP3.LUT R6, R6, R23, RZ, 0x3c, !PT ;  /* 0x0000001706061212 */ /* 0x000fc600078e3cff */
[----:B------:R-:W4:Y:S01]  /*0a90*/  @P3 LDG.E R26, desc[UR6][R14.64+0xdc] ;  /* 0x0000dc060e1a3981 */ /* 0x000f22000c1e1900 */
[----:B------:R-:W-:-:S03]  /*0aa0*/  @P1 LOP3.LUT R4, R4, R17, RZ, 0x3c, !PT ;  /* 0x0000001104041212 */ /* 0x000fc600078e3cff */
        /* <DEDUP_REMOVED lines=43> */
[----:B------:R-:W-:-:S04]  /*0d60*/  UIADD3 UR4, UPT, UPT, UR4, 0x10, URZ ;  /* 0x0000001004047890 */ /* 0x000fc8000fffe0ff */
[----:B------:R-:W-:Y:S01]  /*0d70*/  UISETP.NE.AND UP0, UPT, UR4, 0x20, UPT ;  /* 0x000000200400788c */ /* 0x000fe2000bf05270 */
[----:B--2---:R-:W-:Y:S02]  /*0d80*/  @P5 LOP3.LUT R5, R5, R18, RZ, 0x3c, !PT ;  /* 0x0000001205055212 */ /* 0x004fe400078e3cff */
[----:B---3--:R-:W-:Y:S02]  /*0d90*/  @P6 LOP3.LUT R6, R6, R19, RZ, 0x3c, !PT ;  /* 0x0000001306066212 */ /* 0x008fe400078e3cff */
[----:B----4-:R-:W-:Y:S02]  /*0da0*/  @P6 LOP3.LUT R3, R3, R20, RZ, 0x3c, !PT ;  /* 0x0000001403036212 */ /* 0x010fe400078e3cff */
[----:B------:R-:W-:Y:S02]  /*0db0*/  @P6 LOP3.LUT R4, R4, R21, RZ, 0x3c, !PT ;  /* 0x0000001504046212 */ /* 0x000fe400078e3cff */
[----:B------:R-:W-:Y:S02]  /*0dc0*/  @P6 LOP3.LUT R7, R7, R22, RZ, 0x3c, !PT ;  /* 0x0000001607076212 */ /* 0x000fe400078e3cff */
[----:B------:R-:W-:-:S02]  /*0dd0*/  @P6 LOP3.LUT R5, R5, R16, RZ, 0x3c, !PT ;  /* 0x0000001005056212 */ /* 0x000fc400078e3cff */
[----:B------:R-:W-:Y:S02]  /*0de0*/  @P0 LOP3.LUT R3, R3, R24, RZ, 0x3c, !PT ;  /* 0x0000001803030212 */ /* 0x000fe400078e3cff */
[----:B------:R-:W-:Y:S02]  /*0df0*/  @P0 LOP3.LUT R5, R5, R28, RZ, 0x3c, !PT ;  /* 0x0000001c05050212 */ /* 0x000fe400078e3cff */
[----:B------:R-:W-:Y:S02]  /*0e00*/  @P0 LOP3.LUT R7, R7, R26, RZ, 0x3c, !PT ;  /* 0x0000001a07070212 */ /* 0x000fe400078e3cff */
[----:B------:R-:W-:Y:S02]  /*0e10*/  @P0 LOP3.LUT R4, R4, R23, RZ, 0x3c, !PT ;  /* 0x0000001704040212 */ /* 0x000fe400078e3cff */
[----:B------:R-:W-:Y:S01]  /*0e20*/  @P0 LOP3.LUT R6, R6, R17, RZ, 0x3c, !PT ;  /* 0x0000001106060212 */ /* 0x000fe200078e3cff */
[----:B------:R-:W-:Y:S06]  /*0e30*/  BRA.U UP0, `(.L_x_5) ;  /* 0xfffffff500487547 */ /* 0x000fec000b83ffff */
[----:B------:R-:W-:-:S05]  /*0e40*/  VIADD R2, R2, 0x1 ;  /* 0x0000000102027836 */ /* 0x000fca0000000000 */
[----:B------:R-:W-:-:S13]  /*0e50*/  ISETP.NE.AND P0, PT, R2, 0x5, PT ;  /* 0x000000050200780c */ /* 0x000fda0003f05270 */
[----:B------:R-:W-:Y:S05]  /*0e60*/  @P0 BRA `(.L_x_6) ;  /* 0xfffffff400300947 */ /* 0x000fea000383ffff */
[----:B------:R-:W-:Y:S01]  /*0e70*/  LOP3.LUT R2, R10, 0x3, RZ, 0xc0, !PT ;  /* 0x000000030a027812 */ /* 0x000fe200078ec0ff */
[----:B------:R0:W-:Y:S03]  /*0e80*/  STL.64 [R1+0x8], R6 ;  /* 0x0000080601007387 */ /* 0x0001e60000100a00 */
[----:B------:R-:W-:Y:S01]  /*0e90*/  ISETP.NE.U32.AND P0, PT, R2, 0x1, PT ;  /* 0x000000010200780c */ /* 0x000fe20003f05070 */
[----:B------:R0:W-:Y:S03]  /*0ea0*/  STL.64 [R1+0x10], R4 ;  /* 0x0000100401007387 */ /* 0x0001e60000100a00 */
[----:B------:R-:W-:Y:S01]  /*0eb0*/  ISETP.NE.AND.EX P0, PT, RZ, RZ, PT, P0 ;  /* 0x000000ffff00720c */ /* 0x000fe20003f05300 */
[----:B------:R0:W-:-:S12]  /*0ec0*/  STL [R1+0x4], R3 ;  /* 0x0000040301007387 */ /* 0x0001d80000100800 */
[----:B0-----:R-:W-:Y:S05]  /*0ed0*/  @!P0 BRA `(.L_x_4) ;  /* 0x0000001400f08947 */ /* 0x001fea0003800000 */
[----:B------:R-:W-:Y:S01]  /*0ee0*/  UMOV UR4, URZ ;  /* 0x000000ff00047c82 */ /* 0x000fe20008000000 */
[----:B------:R-:W-:Y:S01]  /*0ef0*/  CS2R R2, SRZ ;  /* 0x0000000000027805 */ /* 0x000fe2000001ff00 */
[----:B------:R-:W-:Y:S01]  /*0f00*/  IMAD.MOV.U32 R4, RZ, RZ, RZ ;  /* 0x000000ffff047224 */ /* 0x000fe200078e00ff */
[----:B------:R-:W-:Y:S01]  /*0f10*/  CS2R R6, SRZ ;  /* 0x0000000000067805 */ /* 0x000fe2000001ff00 */
[----:B------:R-:W-:-:S07]  /*0f20*/  IMAD.U32 R5, RZ, RZ, UR4 ;  /* 0x00000004ff057e24 */ /* 0x000fce000f8e00ff */
.L_x_8:
[----:B------:R-:W-:-:S06]  /*0f30*/  IMAD R12, R2, 0x4, R1 ;  /* 0x00000004020c7824 */ /* 0x000fcc00078e0201 */
[----:B------:R-:W5:Y:S01]  /*0f40*/  LDL R12, [R12+0x4] ;  /* 0x000004000c0c7983 */ /* 0x000f620000100800 */
[----:B------:R-:W-:-:S05]  /*0f50*/  UMOV UR4, URZ ;  /* 0x000000ff00047c82 */ /* 0x000fca0008000000 */
.L_x_7:
        /* <DEDUP_REMOVED lines=180> */
[----:B------:R0:W-:Y:S03]  /*1aa0*/  STL [R1+0x4], R3 ;  /* 0x0000040301007387 */ /* 0x0001e60000100800 */
[----:B------:R-:W-:Y:S01]  /*1ab0*/  ISETP.NE.AND.EX P0, PT, RZ, RZ, PT, P0 ;  /* 0x000000ffff00720c */ /* 0x000fe20003f05300 */
[----:B------:R0:W-:-:S12]  /*1ac0*/  STL.64 [R1+0x10], R4 ;  /* 0x0000100401007387 */ /* 0x0001d80000100a00 */
[----:B0-----:R-:W-:Y:S05]  /*1ad0*/  @P0 BRA `(.L_x_4) ;  /* 0x0000000800f00947 */ /* 0x001fea0003800000 */
[----:B------:R-:W-:Y:S01]  /*1ae0*/  UMOV UR4, URZ ;  /* 0x000000ff00047c82 */ /* 0x000fe20008000000 */
[----:B------:R-:W-:Y:S01]  /*1af0*/  CS2R R2, SRZ ;  /* 0x0000000000027805 */ /* 0x000fe2000001ff00 */
[----:B------:R-:W-:Y:S01]  /*1b00*/  IMAD.MOV.U32 R4, RZ, RZ, RZ ;  /* 0x000000ffff047224 */ /* 0x000fe200078e00ff */
[----:B------:R-:W-:Y:S01]  /*1b10*/  CS2R R6, SRZ ;  /* 0x0000000000067805 */ /* 0x000fe2000001ff00 */
[----:B------:R-:W-:-:S07]  /*1b20*/  IMAD.U32 R5, RZ, RZ, UR4 ;  /* 0x00000004ff057e24 */ /* 0x000fce000f8e00ff */
.L_x_10:
[----:B------:R-:W-:-:S06]  /*1b30*/  IMAD R12, R2, 0x4, R1 ;  /* 0x00000004020c7824 */ /* 0x000fcc00078e0201 */
[----:B------:R-:W5:Y:S01]  /*1b40*/  LDL R12, [R12+0x4] ;  /* 0x000004000c0c7983 */ /* 0x000f620000100800 */
[----:B------:R-:W-:-:S05]  /*1b50*/  UMOV UR4, URZ ;  /* 0x000000ff00047c82 */ /* 0x000fca0008000000 */
.L_x_9:
        /* <DEDUP_REMOVED lines=177> */
[----:B------:R0:W-:Y:S04]  /*2670*/  STL.64 [R1+0x8], R6 ;  /* 0x0000080601007387 */ /* 0x0001e80000100a00 */
[----:B------:R0:W-:Y:S04]  /*2680*/  STL [R1+0x4], R3 ;  /* 0x0000040301007387 */ /* 0x0001e80000100800 */
[----:B------:R0:W-:Y:S02]  /*2690*/  STL.64 [R1+0x10], R4 ;  /* 0x0000100401007387 */ /* 0x0001e40000100a00 */
.L_x_4:
[----:B------:R-:W-:Y:S05]  /*26a0*/  BSYNC.RECONVERGENT B1 ;  /* 0x0000000000017941 */ /* 0x000fea0003800200 */
.L_x_3:
[C---:B------:R-:W-:Y:S01]  /*26b0*/  ISETP.GT.U32.AND P0, PT, R10.reuse, 0x3, PT ;  /* 0x000000030a00780c */ /* 0x040fe20003f04070 */
[----:B------:R-:W-:Y:S01]  /*26c0*/  VIADD R11, R11, 0x1 ;  /* 0x000000010b0b7836 */ /* 0x000fe20000000000 */
[--C-:B------:R-:W-:Y:S02]  /*26d0*/  SHF.R.U64 R10, R10, 0x2, R13.reuse ;  /* 0x000000020a0a7819 */ /* 0x100fe4000000120d */
[----:B------:R-:W-:Y:S02]  /*26e0*/  ISETP.GT.U32.AND.EX P0, PT, R13, RZ, PT, P0 ;  /* 0x000000ff0d00720c */ /* 0x000fe40003f04100 */
[----:B------:R-:W-:-:S11]  /*26f0*/  SHF.R.U32.HI R13, RZ, 0x2, R13 ;  /* 0x00000002ff0d7819 */ /* 0x000fd6000001160d */
[----:B------:R-:W-:Y:S05]  /*2700*/  @P0 BRA `(.L_x_11) ;  /* 0xffffffd800e00947 */ /* 0x000fea000383ffff */
.L_x_2:
[----:B------:R-:W-:Y:S05]  /*2710*/  BSYNC.RECONVERGENT B0 ;  /* 0x0000000000007941 */ /* 0x000fea0003800200 */
.L_x_1:
[----:B0-----:R-:W0:Y:S01]  /*2720*/  LDC R6, c[0x0][0x38c] ;  /* 0x0000e300ff067b82 */ /* 0x001e220000000800 */
[----:B------:R-:W-:Y:S01]  /*2730*/  SHF.R.U32.HI R2, RZ, 0x2, R3 ;  /* 0x00000002ff027819 */ /* 0x000fe20000011603 */
[----:B------:R-:W1:Y:S03]  /*2740*/  LDCU.64 UR4, c[0x0][0x380] ;  /* 0x00007000ff0477ac */ /* 0x000e660008000a00 */
[----:B------:R-:W-:Y:S01]  /*2750*/  LOP3.LUT R2, R2, R3, RZ, 0x3c, !PT ;  /* 0x0000000302027212 */ /* 0x000fe200078e3cff */
[----:B------:R-:W-:-:S04]  /*2760*/  IMAD.SHL.U32 R3, R5, 0x10, RZ ;  /* 0x0000001005037824 */ /* 0x000fc800078e00ff */
[----:B------:R-:W-:-:S05]  /*2770*/  IMAD.SHL.U32 R4, R2, 0x2, RZ ;  /* 0x0000000202047824 */ /* 0x000fca00078e00ff */
[----:B------:R-:W-:-:S04]  /*2780*/  LOP3.LUT R4, R2, R4, R3, 0x96, !PT ;  /* 0x0000000402047212 */ /* 0x000fc800078e9603 */
[----:B------:R-:W-:Y:S01]  /*2790*/  LOP3.LUT R4, R4, R5, RZ, 0x3c, !PT ;  /* 0x0000000504047212 */ /* 0x000fe200078e3cff */
[----:B------:R-:W-:Y:S01]  /*27a0*/  IMAD.MOV.U32 R5, RZ, RZ, 0x2f800000 ;  /* 0x2f800000ff057424 */ /* 0x000fe200078e00ff */
[----:B-1----:R-:W-:Y:S02]  /*27b0*/  LEA R2, P0, R0, UR4, 0x2 ;  /* 0x0000000400027c11 */ /* 0x002fe4000f8010ff */
[----:B0-----:R-:W-:-:S05]  /*27c0*/  LOP3.LUT R6, R6, 0xaad26b49, RZ, 0x3c, !PT ;  /* 0xaad26b4906067812 */ /* 0x001fca00078e3cff */
[----:B------:R-:W-:-:S05]  /*27d0*/  IMAD R3, R6, 0x4182bed5, RZ ;  /* 0x4182bed506037824 */ /* 0x000fca00078e02ff */
[----:B------:R-:W-:Y:S02]  /*27e0*/  IADD3 R4, PT, PT, R3, -0x26039c23, R4 ;  /* 0xd9fc63dd03047810 */ /* 0x000fe40007ffe004 */
[----:B------:R-:W-:Y:S02]  /*27f0*/  SHF.R.S32.HI R3, RZ, 0x1f, R0 ;  /* 0x0000001fff037819 */ /* 0x000fe40000011400 */
[----:B------:R-:W-:Y:S02]  /*2800*/  I2FP.F32.U32 R4, R4 ;  /* 0x0000000400047245 */ /* 0x000fe40000201000 */
[----:B------:R-:W-:-:S03]  /*2810*/  LEA.HI.X R3, R0, UR5, R3, 0x2, P0 ;  /* 0x0000000500037c11 */ /* 0x000fc600080f1403 */
[----:B------:R-:W-:-:S05]  /*2820*/  FFMA R5, R4, R5, 1.1641532182693481445e-10 ;  /* 0x2f00000004057423 */ /* 0x000fca0000000005 */
[----:B------:R-:W-:Y:S01]  /*2830*/  STG.E desc[UR6][R2.64], R5 ;  /* 0x0000000502007986 */ /* 0x000fe2000c101906 */
[----:B------:R-:W-:Y:S05]  /*2840*/  EXIT ;  /* 0x000000000000794d */ /* 0x000fea0003800000 */
.L_x_12:
        /* <DEDUP_REMOVED lines=11> */
.L_x_16:


//--------------------- .text._Z10stencilGPUPfS_S_i --------------------------
	.section	.text._Z10stencilGPUPfS_S_i,"ax",@progbits
	.align	128
        .global         _Z10stencilGPUPfS_S_i
        .type           _Z10stencilGPUPfS_S_i,@function
        .size           _Z10stencilGPUPfS_S_i,(.L_x_17 - _Z10stencilGPUPfS_S_i)
        .other          _Z10stencilGPUPfS_S_i,@"STO_CUDA_ENTRY STV_DEFAULT"
_Z10stencilGPUPfS_S_i:
.text._Z10stencilGPUPfS_S_i:
[----:B------:R-:W-:Y:S01]  /*0000*/  LDC R1, c[0x0][0x37c] ;  /* 0x0000df00ff017b82 */ /* 0x000fe20000000800 */
[----:B------:R-:W0:Y:S07]  /*0010*/  S2R R5, SR_TID.Y ;  /* 0x0000000000057919 */ /* 0x000e2e0000002200 */
[----:B------:R-:W1:Y:S01]  /*0020*/  LDC R0, c[0x0][0x368] ;  /* 0x0000da00ff007b82 */ /* 0x000e620000000800 */
[----:B------:R-:W1:Y:S01]  /*0030*/  S2R R3, SR_TID.Z ;  /* 0x0000000000037919 */ /* 0x000e620000002300 */
[----:B------:R-:W2:Y:S06]  /*0040*/  S2R R2, SR_TID.X ;  /* 0x0000000000027919 */ /* 0x000eac0000002100 */
[----:B------:R-:W0:Y:S08]  /*0050*/  S2UR UR5, SR_CTAID.Y ;  /* 0x00000000000579c3 */ /* 0x000e300000002600 */
[----:B------:R-:W0:Y:S08]  /*0060*/  LDC R6, c[0x0][0x364] ;  /* 0x0000d900ff067b82 */ /* 0x000e300000000800 */
[----:B------:R-:W1:Y:S08]  /*0070*/  S2UR UR4, SR_CTAID.Z ;  /* 0x00000000000479c3 */ /* 0x000e700000002700 */
[----:B------:R-:W3:Y:S08]  /*0080*/  LDC R21, c[0x0][0x398] ;  /* 0x0000e600ff157b82 */ /* 0x000ef00000000800 */
[----:B------:R-:W2:Y:S01]  /*0090*/  S2UR UR6, SR_CTAID.X ;  /* 0x00000000000679c3 */ /* 0x000ea20000002500 */
[----:B0-----:R-:W-:-:S05]  /*00a0*/  IMAD R6, R6, UR5, R5 ;  /* 0x0000000506067c24 */ /* 0x001fca000f8e0205 */
[----:B------:R-:W-:Y:S02]  /*00b0*/  ISETP.NE.AND P0, PT, R6, RZ, PT ;  /* 0x000000ff0600720c */ /* 0x000fe40003f05270 */
[----:B------:R-:W2:Y:S01]  /*00c0*/  LDC R7, c[0x0][0x360] ;  /* 0x0000d800ff077b82 */ /* 0x000ea20000000800 */
[----:B-1----:R-:W-:-:S05]  /*00d0*/  IMAD R0, R0, UR4, R3 ;  /* 0x0000000400007c24 */ /* 0x002fca000f8e0203 */
[----:B------:R-:W-:Y:S02]  /*00e0*/  ISETP.EQ.OR P0, PT, R0, RZ, !P0 ;  /* 0x000000ff0000720c */ /* 0x000fe40004702670 */
[----:B---3--:R-:W-:-:S04]  /*00f0*/  IADD3 R3, PT, PT, R21, -0x1, RZ ;  /* 0xffffffff15037810 */ /* 0x008fc80007ffe0ff */
[----:B------:R-:W-:-:S04]  /*0100*/  ISETP.GE.OR P0, PT, R0, R3, P0 ;  /* 0x000000030000720c */ /* 0x000fc80000706670 */
[----:B------:R-:W-:Y:S01]  /*0110*/  ISETP.GE.OR P0, PT, R6, R3, P0 ;  /* 0x000000030600720c */ /* 0x000fe20000706670 */
[----:B--2---:R-:W-:-:S05]  /*0120*/  IMAD R7, R7, UR6, R2 ;  /* 0x0000000607077c24 */ /* 0x004fca000f8e0202 */
[----:B------:R-:W-:-:S04]  /*0130*/  ISETP.LT.OR P0, PT, R7, 0x1, P0 ;  /* 0x000000010700780c */ /* 0x000fc80000701670 */
[----:B------:R-:W-:-:S13]  /*0140*/  ISETP.GE.OR P0, PT, R7, R3, P0 ;  /* 0x000000030700720c */ /* 0x000fda0000706670 */
[----:B------:R-:W-:Y:S05]  /*0150*/  @P0 EXIT ;  /* 0x000000000000094d */ /* 0x000fea0003800000 */
[----:B------:R-:W0:Y:S01]  /*0160*/  LDC.64 R4, c[0x0][0x380] ;  /* 0x0000e000ff047b82 */ /* 0x000e220000000a00 */
[----:B------:R-:W1:Y:S01]  /*0170*/  LDCU.64 UR4, c[0x0][0x358] ;  /* 0x00006b00ff0477ac */ /* 0x000e620008000a00 */
[-C--:B------:R-:W-:Y:S02]  /*0180*/  IMAD R8, R0, R21.reuse, RZ ;  /* 0x0000001500087224 */ /* 0x080fe400078e02ff */
[CC--:B------:R-:W-:Y:S02]  /*0190*/  IMAD R16, R6.reuse, R21.reuse, R7 ;  /* 0x0000001506107224 */ /* 0x0c0fe400078e0207 */
[-C--:B------:R-:W-:Y:S02]  /*01a0*/  IMAD R6, R6, R21.reuse, -R21 ;  /* 0x0000001506067224 */ /* 0x080fe400078e0a15 */
[----:B------:R-:W2:Y:S01]  /*01b0*/  LDC.64 R2, c[0x0][0x390] ;  /* 0x0000e400ff027b82 */ /* 0x000ea20000000a00 */
[----:B------:R-:W-:Y:S02]  /*01c0*/  IMAD R11, R8, R21, R16 ;  /* 0x00000015080b7224 */ /* 0x000fe400078e0210 */
[----:B------:R-:W-:-:S05]  /*01d0*/  IADD3 R6, PT, PT, R7, R6, RZ ;  /* 0x0000000607067210 */ /* 0x000fca0007ffe0ff */
[----:B------:R-:W-:Y:S02]  /*01e0*/  IMAD R23, R8, R21, R6 ;  /* 0x0000001508177224 */ /* 0x000fe400078e0206 */
[----:B0-----:R-:W-:-:S05]  /*01f0*/  IMAD.WIDE R12, R11, 0x4, R4 ;  /* 0x000000040b0c7825 */ /* 0x001fca00078e0204 */
[----:B-1----:R-:W3:Y:S04]  /*0200*/  LDG.E R15, desc[UR4][R12.64+-0x4] ;  /* 0xfffffc040c0f7981 */ /* 0x002ee8000c1e1900 */
[----:B--2---:R-:W3:Y:S01]  /*0210*/  LDG.E R0, desc[UR4][R2.64+0x4] ;  /* 0x0000040402007981 */ /* 0x004ee2000c1e1900 */
[-C--:B------:R-:W-:Y:S01]  /*0220*/  IADD3 R8, PT, PT, R8, -R21.reuse, RZ ;  /* 0x8000001508087210 */ /* 0x080fe20007ffe0ff */
[----:B------:R-:W-:Y:S02]  /*0230*/  IMAD.WIDE R22, R23, 0x4, R4 ;  /* 0x0000000417167825 */ /* 0x000fe400078e0204 */
[----:B------:R-:W2:Y:S04]  /*0240*/  LDG.E R14, desc[UR4][R2.64] ;  /* 0x00000004020e7981 */ /* 0x000ea8000c1e1900 */
[----:B------:R-:W2:Y:S01]  /*0250*/  LDG.E R19, desc[UR4][R12.64] ;  /* 0x000000040c137981 */ /* 0x000ea2000c1e1900 */
[----:B------:R-:W-:Y:S01]  /*0260*/  LEA R18, R21, R8, 0x1 ;  /* 0x0000000815127211 */ /* 0x000fe200078e08ff */
[----:B------:R-:W-:-:S02]  /*0270*/  IMAD R9, R8, R21, R16 ;  /* 0x0000001508097224 */ /* 0x000fc400078e0210 */
[----:B------:R-:W4:Y:S01]  /*0280*/  LDG.E R10, desc[UR4][R2.64+0x8] ;  /* 0x00000804020a7981 */ /* 0x000f22000c1e1900 */
[----:B------:R-:W-:-:S03]  /*0290*/  IMAD.WIDE R6, R21, 0x4, R12 ;  /* 0x0000000415067825 */ /* 0x000fc600078e020c */
[----:B------:R-:W4:Y:S01]  /*02a0*/  LDG.E R17, desc[UR4][R12.64+0x4] ;  /* 0x000004040c117981 */ /* 0x000f22000c1e1900 */
[----:B------:R-:W-:-:S03]  /*02b0*/  IMAD.WIDE R8, R9, 0x4, R4 ;  /* 0x0000000409087825 */ /* 0x000fc600078e0204 */
[----:B------:R-:W5:Y:S01]  /*02c0*/  LDG.E R22, desc[UR4][R22.64] ;  /* 0x0000000416167981 */ /* 0x000f62000c1e1900 */
[----:B------:R-:W-:-:S03]  /*02d0*/  IMAD R21, R18, R21, R16 ;  /* 0x0000001512157224 */ /* 0x000fc600078e0210 */
[----:B------:R-:W5:Y:S01]  /*02e0*/  LDG.E R25, desc[UR4][R2.64+0xc] ;  /* 0x00000c0402197981 */ /* 0x000f62000c1e1900 */
[----:B------:R-:W-:Y:S02]  /*02f0*/  IMAD.WIDE R20, R21, 0x4, R4 ;  /* 0x0000000415147825 */ /* 0x000fe400078e0204 */
[----:B------:R-:W0:Y:S01]  /*0300*/  LDC.64 R4, c[0x0][0x388] ;  /* 0x0000e200ff047b82 */ /* 0x000e220000000a00 */
[----:B------:R-:W5:Y:S04]  /*0310*/  LDG.E R7, desc[UR4][R6.64] ;  /* 0x0000000406077981 */ /* 0x000f68000c1e1900 */
[----:B------:R-:W5:Y:S04]  /*0320*/  LDG.E R16, desc[UR4][R2.64+0x10] ;  /* 0x0000100402107981 */ /* 0x000f68000c1e1900 */
[----:B------:R-:W5:Y:S04]  /*0330*/  LDG.E R8, desc[UR4][R8.64] ;  /* 0x0000000408087981 */ /* 0x000f68000c1e1900 */
[----:B------:R-:W5:Y:S04]  /*0340*/  LDG.E R12, desc[UR4][R2.64+0x14] ;  /* 0x00001404020c7981 */ /* 0x000f68000c1e1900 */
[----:B------:R-:W5:Y:S04]  /*0350*/  LDG.E R18, desc[UR4][R2.64+0x18] ;  /* 0x0000180402127981 */ /* 0x000f68000c1e1900 */
[----:B------:R-:W5:Y:S01]  /*0360*/  LDG.E R20, desc[UR4][R20.64] ;  /* 0x0000000414147981 */ /* 0x000f62000c1e1900 */
[----:B0-----:R-:W-:-:S04]  /*0370*/  IMAD.WIDE R4, R11, 0x4, R4 ;  /* 0x000000040b047825 */ /* 0x001fc800078e0204 */
[----:B---3--:R-:W-:-:S04]  /*0380*/  FMUL R15, R0, R15 ;  /* 0x0000000f000f7220 */ /* 0x008fc80000400000 */
[----:B--2---:R-:W-:-:S04]  /*0390*/  FFMA R15, R14, R19, R15 ;  /* 0x000000130e0f7223 */ /* 0x004fc8000000000f */
[----:B----4-:R-:W-:-:S04]  /*03a0*/  FFMA R10, R10, R17, R15 ;  /* 0x000000110a0a7223 */ /* 0x010fc8000000000f */
[----:B-----5:R-:W-:-:S04]  /*03b0*/  FFMA R25, R25, R22, R10 ;  /* 0x0000001619197223 */ /* 0x020fc8000000000a */
[----:B------:R-:W-:-:S04]  /*03c0*/  FFMA R7, R16, R7, R25 ;  /* 0x0000000710077223 */ /* 0x000fc80000000019 */
[----:B------:R-:W-:-:S04]  /*03d0*/  FFMA R7, R12, R8, R7 ;  /* 0x000000080c077223 */ /* 0x000fc80000000007 */
[----:B------:R-:W-:-:S05]  /*03e0*/  FFMA R7, R18, R20, R7 ;  /* 0x0000001412077223 */ /* 0x000fca0000000007 */
[----:B------:R-:W-:Y:S01]  /*03f0*/  STG.E desc[UR4][R4.64], R7 ;  /* 0x0000000704007986 */ /* 0x000fe2000c101904 */
[----:B------:R-:W-:Y:S05]  /*0400*/  EXIT ;  /* 0x000000000000794d */ /* 0x000fea0003800000 */
.L_x_13:
        /* <DEDUP_REMOVED lines=15> */
.L_x_17:


//--------------------- .text._Z15tiledStencilGPUPfS_S_i --------------------------
	.section	.text._Z15tiledStencilGPUPfS_S_i,"ax",@progbits
	.align	128
        .global         _Z15tiledStencilGPUPfS_S_i
        .type           _Z15tiledStencilGPUPfS_S_i,@function
        .size           _Z15tiledStencilGPUPfS_S_i,(.L_x_18 - _Z15tiledStencilGPUPfS_S_i)
        .other          _Z15tiledStencilGPUPfS_S_i,@"STO_CUDA_ENTRY STV_DEFAULT"
_Z15tiledStencilGPUPfS_S_i:
.text._Z15tiledStencilGPUPfS_S_i:
[----:B------:R-:W-:Y:S01]  /*0000*/  LDC R1, c[0x0][0x37c] ;  /* 0x0000df00ff017b82 */ /* 0x000fe20000000800 */
[----:B------:R-:W0:Y:S01]  /*0010*/  S2R R6, SR_CTAID.Z ;  /* 0x0000000000067919 */ /* 0x000e220000002700 */
[----:B------:R-:W1:Y:S01]  /*0020*/  LDCU UR8, c[0x0][0x398] ;  /* 0x00007300ff0877ac */ /* 0x000e620008000800 */
[----:B------:R-:W0:Y:S01]  /*0030*/  S2R R11, SR_TID.Z ;  /* 0x00000000000b7919 */ /* 0x000e220000002300 */
[----:B------:R-:W2:Y:S01]  /*0040*/  LDCU.64 UR6, c[0x0][0x358] ;  /* 0x00006b00ff0677ac */ /* 0x000ea20008000a00 */
[----:B------:R-:W3:Y:S01]  /*0050*/  S2R R7, SR_CTAID.Y ;  /* 0x0000000000077919 */ /* 0x000ee20000002600 */
[----:B------:R-:W3:Y:S01]  /*0060*/  S2R R10, SR_TID.Y ;  /* 0x00000000000a7919 */ /* 0x000ee20000002200 */
[----:B------:R-:W4:Y:S01]  /*0070*/  S2R R13, SR_TID.X ;  /* 0x00000000000d7919 */ /* 0x000f220000002100 */
[----:B------:R-:W5:Y:S01]  /*0080*/  S2R R3, SR_CTAID.X ;  /* 0x0000000000037919 */ /* 0x000f620000002500 */
[----:B0-----:R-:W-:-:S05]  /*0090*/  IMAD R6, R6, 0x6, R11 ;  /* 0x0000000606067824 */ /* 0x001fca00078e020b */
[----:B-1----:R-:W-:Y:S01]  /*00a0*/  ISETP.GT.AND P0, PT, R6, UR8, PT ;  /* 0x0000000806007c0c */ /* 0x002fe2000bf04270 */
[----:B---3--:R-:W-:-:S03]  /*00b0*/  IMAD R7, R7, 0x6, R10 ;  /* 0x0000000607077824 */ /* 0x008fc600078e020a */
[C---:B------:R-:W-:Y:S01]  /*00c0*/  ISETP.GT.U32.AND P0, PT, R6.reuse, 0x1, !P0 ;  /* 0x000000010600780c */ /* 0x040fe20004704070 */
[----:B----4-:R-:W-:Y:S01]  /*00d0*/  VIADD R8, R13, 0xffffffff ;  /* 0xffffffff0d087836 */ /* 0x010fe20000000000 */
[C---:B------:R-:W-:Y:S02]  /*00e0*/  ISETP.GT.AND P1, PT, R7.reuse, UR8, PT ;  /* 0x0000000807007c0c */ /* 0x040fe4000bf24270 */
[----:B------:R-:W-:Y:S01]  /*00f0*/  IADD3 R2, PT, PT, R7, -0x1, RZ ;  /* 0xffffffff07027810 */ /* 0x000fe20007ffe0ff */
[----:B-----5:R-:W-:Y:S01]  /*0100*/  IMAD R0, R3, 0x6, R8 ;  /* 0x0000000603007824 */ /* 0x020fe200078e0208 */
[----:B------:R-:W-:Y:S01]  /*0110*/  ISETP.GT.U32.AND P1, PT, R7, 0x1, !P1 ;  /* 0x000000010700780c */ /* 0x000fe20004f24070 */
[----:B------:R-:W-:-:S03]  /*0120*/  VIADD R3, R6, 0xffffffff ;  /* 0xffffffff06037836 */ /* 0x000fc60000000000 */
[----:B------:R-:W-:-:S04]  /*0130*/  PLOP3.LUT P0, PT, P0, P1, PT, 0x80, 0x8 ;  /* 0x000000000008781c */ /* 0x000fc80000703070 */
[----:B------:R-:W-:-:S04]  /*0140*/  ISETP.GE.OR P0, PT, R0, UR8, !P0 ;  /* 0x0000000800007c0c */ /* 0x000fc8000c706670 */
[----:B------:R-:W-:-:S13]  /*0150*/  ISETP.LT.OR P0, PT, R0, 0x1, P0 ;  /* 0x000000010000780c */ /* 0x000fda0000701670 */
[----:B------:R-:W0:Y:S01]  /*0160*/  @!P0 LDC.64 R4, c[0x0][0x380] ;  /* 0x0000e000ff048b82 */ /* 0x000e220000000a00 */
[----:B------:R-:W-:-:S04]  /*0170*/  @!P0 IMAD R9, R3, UR8, R2 ;  /* 0x0000000803098c24 */ /* 0x000fc8000f8e0202 */
[----:B------:R-:W-:-:S04]  /*0180*/  @!P0 IMAD R9, R9, UR8, R0 ;  /* 0x0000000809098c24 */ /* 0x000fc8000f8e0200 */
[----:B0-----:R-:W-:-:S06]  /*0190*/  @!P0 IMAD.WIDE.U32 R4, R9, 0x4, R4 ;  /* 0x0000000409048825 */ /* 0x001fcc00078e0004 */
[----:B--2---:R-:W2:Y:S01]  /*01a0*/  @!P0 LDG.E R4, desc[UR6][R4.64] ;  /* 0x0000000604048981 */ /* 0x004ea2000c1e1900 */
[----:B------:R-:W0:Y:S01]  /*01b0*/  S2UR UR5, SR_CgaCtaId ;  /* 0x00000000000579c3 */ /* 0x000e220000008800 */
[CC--:B------:R-:W-:Y:S01]  /*01c0*/  VIMNMX R9, PT, PT, R6.reuse, R7.reuse, !PT ;  /* 0x0000000706097248 */ /* 0x0c0fe20007fe0100 */
[----:B------:R-:W-:Y:S01]  /*01d0*/  UMOV UR4, 0x400 ;  /* 0x0000040000047882 */ /* 0x000fe20000000000 */
[----:B------:R-:W-:Y:S02]  /*01e0*/  VIMNMX.U32 R6, PT, PT, R6, R7, PT ;  /* 0x0000000706067248 */ /* 0x000fe40003fe0000 */
[----:B------:R-:W-:-:S04]  /*01f0*/  ISETP.GE.AND P1, PT, R9, UR8, PT ;  /* 0x0000000809007c0c */ /* 0x000fc8000bf26270 */
[----:B------:R-:W-:-:S04]  /*0200*/  ISETP.LT.U32.OR P1, PT, R6, 0x2, P1 ;  /* 0x000000020600780c */ /* 0x000fc80000f21470 */
[----:B------:R-:W-:Y:S01]  /*0210*/  ISETP.LT.OR P1, PT, R0, 0x1, P1 ;  /* 0x000000010000780c */ /* 0x000fe20000f21670 */
[----:B0-----:R-:W-:Y:S02]  /*0220*/  ULEA UR4, UR5, UR4, 0x18 ;  /* 0x0000000405047291 */ /* 0x001fe4000f8ec0ff */
[----:B------:R-:W-:-:S04]  /*0230*/  UIADD3 UR5, UPT, UPT, UR8, -0x1, URZ ;  /* 0xffffffff08057890 */ /* 0x000fc8000fffe0ff */
[----:B------:R-:W-:Y:S02]  /*0240*/  LEA R6, R11, UR4, 0x8 ;  /* 0x000000040b067c11 */ /* 0x000fe4000f8e40ff */
[----:B------:R-:W-:-:S03]  /*0250*/  ISETP.GE.OR P1, PT, R0, UR5, P1 ;  /* 0x0000000500007c0c */ /* 0x000fc60008f26670 */
[----:B------:R-:W-:-:S05]  /*0260*/  IMAD R6, R10, 0x20, R6 ;  /* 0x000000200a067824 */ /* 0x000fca00078e0206 */
[----:B------:R-:W-:-:S05]  /*0270*/  LEA R7, R13, R6, 0x2 ;  /* 0x000000060d077211 */ /* 0x000fca00078e10ff */
[----:B--2---:R0:W-:Y:S01]  /*0280*/  @!P0 STS [R7], R4 ;  /* 0x0000000407008388 */ /* 0x0041e20000000800 */
[----:B------:R-:W-:Y:S06]  /*0290*/  BAR.SYNC.DEFER_BLOCKING 0x0 ;  /* 0x0000000000007b1d */ /* 0x000fec0000010000 */
[----:B------:R-:W-:Y:S05]  /*02a0*/  @P1 EXIT ;  /* 0x000000000000194d */ /* 0x000fea0003800000 */
[----:B0-----:R-:W-:-:S04]  /*02b0*/  IADD3 R4, PT, PT, R10, -0x1, RZ ;  /* 0xffffffff0a047810 */ /* 0x001fc80007ffe0ff */
[----:B------:R-:W-:-:S04]  /*02c0*/  VIADDMNMX.U32 R5, R11, 0xffffffff, R4, !PT ;  /* 0xffffffff0b057846 */ /* 0x000fc80007800004 */
[----:B------:R-:W-:-:S04]  /*02d0*/  VIMNMX.U32 R5, PT, PT, R8, R5, !PT ;  /* 0x0000000508057248 */ /* 0x000fc80007fe0000 */
[----:B------:R-:W-:-:S13]  /*02e0*/  ISETP.GT.U32.AND P0, PT, R5, 0x5, PT ;  /* 0x000000050500780c */ /* 0x000fda0003f04070 */
[----:B------:R-:W-:Y:S05]  /*02f0*/  @P0 EXIT ;  /* 0x000000000000094d */ /* 0x000fea0003800000 */
[----:B------:R-:W0:Y:S01]  /*0300*/  LDC.64 R8, c[0x0][0x390] ;  /* 0x0000e400ff087b82 */ /* 0x000e220000000a00 */
[----:B------:R-:W1:Y:S04]  /*0310*/  LDS R13, [R7+-0x4] ;  /* 0xfffffc00070d7984 */ /* 0x000e680000000800 */
[----:B------:R-:W2:Y:S03]  /*0320*/  LDS R11, [R7] ;  /* 0x00000000070b7984 */ /* 0x000ea60000000800 */
[----:B------:R-:W3:Y:S01]  /*0330*/  LDC.64 R4, c[0x0][0x388] ;  /* 0x0000e200ff047b82 */ /* 0x000ee20000000a00 */
[----:B------:R-:W4:Y:S04]  /*0340*/  LDS R14, [R7+0x4] ;  /* 0x00000400070e7984 */ /* 0x000f280000000800 */
[----:B------:R-:W5:Y:S04]  /*0350*/  LDS R16, [R7+-0x20] ;  /* 0xffffe00007107984 */ /* 0x000f680000000800 */
[----:B------:R-:W5:Y:S04]  /*0360*/  LDS R18, [R7+0x20] ;  /* 0x0000200007127984 */ /* 0x000f680000000800 */
[----:B------:R-:W5:Y:S04]  /*0370*/  LDS R20, [R7+-0x100] ;  /* 0xffff000007147984 */ /* 0x000f680000000800 */
[----:B0-----:R-:W1:Y:S04]  /*0380*/  LDG.E R12, desc[UR6][R8.64+0x4] ;  /* 0x00000406080c7981 */ /* 0x001e68000c1e1900 */
[----:B------:R-:W2:Y:S04]  /*0390*/  LDG.E R10, desc[UR6][R8.64] ;  /* 0x00000006080a7981 */ /* 0x000ea8000c1e1900 */
[----:B------:R-:W4:Y:S04]  /*03a0*/  LDG.E R15, desc[UR6][R8.64+0x8] ;  /* 0x00000806080f7981 */ /* 0x000f28000c1e1900 */
[----:B------:R-:W5:Y:S04]  /*03b0*/  LDG.E R17, desc[UR6][R8.64+0xc] ;  /* 0x00000c0608117981 */ /* 0x000f68000c1e1900 */
[----:B------:R-:W5:Y:S04]  /*03c0*/  LDG.E R19, desc[UR6][R8.64+0x10] ;  /* 0x0000100608137981 */ /* 0x000f68000c1e1900 */
[----:B------:R-:W5:Y:S04]  /*03d0*/  LDG.E R21, desc[UR6][R8.64+0x14] ;  /* 0x0000140608157981 */ /* 0x000f68000c1e1900 */
[----:B------:R-:W5:Y:S01]  /*03e0*/  LDG.E R6, desc[UR6][R8.64+0x18] ;  /* 0x0000180608067981 */ /* 0x000f62000c1e1900 */
[----:B------:R-:W-:-:S03]  /*03f0*/  IMAD R3, R3, UR8, R2 ;  /* 0x0000000803037c24 */ /* 0x000fc6000f8e0202 */
[----:B------:R-:W0:Y:S01]  /*0400*/  LDS R22, [R7+0x100] ;  /* 0x0001000007167984 */ /* 0x000e220000000800 */
[----:B------:R-:W-:-:S04]  /*0410*/  IMAD R3, R3, UR8, R0 ;  /* 0x0000000803037c24 */ /* 0x000fc8000f8e0200 */
[----:B---3--:R-:W-:-:S04]  /*0420*/  IMAD.WIDE.U32 R4, R3, 0x4, R4 ;  /* 0x0000000403047825 */ /* 0x008fc800078e0004 */
[----:B-1----:R-:W-:-:S04]  /*0430*/  FMUL R13, R12, R13 ;  /* 0x0000000d0c0d7220 */ /* 0x002fc80000400000 */
[----:B--2---:R-:W-:-:S04]  /*0440*/  FFMA R10, R10, R11, R13 ;  /* 0x0000000b0a0a7223 */ /* 0x004fc8000000000d */
[----:B----4-:R-:W-:-:S04]  /*0450*/  FFMA R10, R15, R14, R10 ;  /* 0x0000000e0f0a7223 */ /* 0x010fc8000000000a */
[----:B-----5:R-:W-:-:S04]  /*0460*/  FFMA R10, R17, R16, R10 ;  /* 0x00000010110a7223 */ /* 0x020fc8000000000a */
[----:B------:R-:W-:-:S04]  /*0470*/  FFMA R10, R19, R18, R10 ;  /* 0x00000012130a7223 */ /* 0x000fc8000000000a */
[----:B------:R-:W-:-:S04]  /*0480*/  FFMA R21, R21, R20, R10 ;  /* 0x0000001415157223 */ /* 0x000fc8000000000a */
[----:B0-----:R-:W-:-:S05]  /*0490*/  FFMA R21, R6, R22, R21 ;  /* 0x0000001606157223 */ /* 0x001fca0000000015 */
[----:B------:R-:W-:Y:S01]  /*04a0*/  STG.E desc[UR6][R4.64], R21 ;  /* 0x0000001504007986 */ /* 0x000fe2000c101906 */
[----:B------:R-:W-:Y:S05]  /*04b0*/  EXIT ;  /* 0x000000000000794d */ /* 0x000fea0003800000 */
.L_x_14:
        /* <DEDUP_REMOVED lines=12> */
.L_x_18:


//--------------------- .nv.global.init           --------------------------
	.section	.nv.global.init,"aw",@progbits
	.align	4
.nv.global.init:
	.type		mrg32k3aM1SubSeq,@object
	.size		mrg32k3aM1SubSeq,(mrg32k3aM2SubSeq - mrg32k3aM1SubSeq)
mrg32k3aM1SubSeq:
        /*0000*/ 	.byte	0x0b, 0xcc, 0xee, 0x04, 0x73, 0x29, 0x8b, 0x6f, 0xf6, 0x53, 0x03, 0xf6, 0x23, 0xf6, 0xea, 0xda
        /* <DEDUP_REMOVED lines=125> */
	.type		mrg32k3aM2SubSeq,@object
	.size		mrg32k3aM2SubSeq,(mrg32k3aM1 - mrg32k3aM2SubSeq)
mrg32k3aM2SubSeq:
        /* <DEDUP_REMOVED lines=126> */
	.type		mrg32k3aM1,@object
	.size		mrg32k3aM1,(mrg32k3aM1Seq - mrg32k3aM1)
mrg32k3aM1:
        /* <DEDUP_REMOVED lines=144> */
	.type		mrg32k3aM1Seq,@object
	.size		mrg32k3aM1Seq,(mrg32k3aM2 - mrg32k3aM1Seq)
mrg32k3aM1Seq:
        /* <DEDUP_REMOVED lines=144> */
	.type		mrg32k3aM2,@object
	.size		mrg32k3aM2,(mrg32k3aM2Seq - mrg32k3aM2)
mrg32k3aM2:
        /* <DEDUP_REMOVED lines=144> */
	.type		mrg32k3aM2Seq,@object
	.size		mrg32k3aM2Seq,(precalc_xorwow_matrix - mrg32k3aM2Seq)
mrg32k3aM2Seq:
        /* <DEDUP_REMOVED lines=144> */
	.type		precalc_xorwow_matrix,@object
	.size		precalc_xorwow_matrix,(precalc_xorwow_offset_matrix - precalc_xorwow_matrix)
precalc_xorwow_matrix:
        /* <DEDUP_REMOVED lines=6400> */
	.type		precalc_xorwow_offset_matrix,@object
	.size		precalc_xorwow_offset_matrix,(.L_1 - precalc_xorwow_offset_matrix)
precalc_xorwow_offset_matrix:
        /* <DEDUP_REMOVED lines=6400> */
.L_1:


//--------------------- .nv.shared.reserved.0     --------------------------
	.section	.nv.shared.reserved.0,"aw",@nobits
	.weak		__nv_reservedSMEM_offset_0_alias
	.size		__nv_reservedSMEM_offset_0_alias, 0, 64
	.other		__nv_reservedSMEM_offset_0_alias,@"STO_CUDA_RESERVED_SHARED STV_DEFAULT"
__nv_reservedSMEM_offset_0_alias:
	.zero		0
	.zero		64


//--------------------- .nv.shared._Z15tiledStencilGPUPfS_S_i --------------------------
	.section	.nv.shared._Z15tiledStencilGPUPfS_S_i,"aw",@nobits
	.sectionflags	@""
	.align	4
.nv.shared._Z15tiledStencilGPUPfS_S_i:
	.zero		3072


//--------------------- .nv.constant0._Z6verifyPfS_S_iPi --------------------------
	.section	.nv.constant0._Z6verifyPfS_S_iPi,"a",@progbits
	.sectionflags	@""
	.align	4
.nv.constant0._Z6verifyPfS_S_iPi:
	.zero		936


//--------------------- .nv.constant0._Z4initPfij --------------------------
	.section	.nv.constant0._Z4initPfij,"a",@progbits
	.sectionflags	@""
	.align	4
.nv.constant0._Z4initPfij:
	.zero		912


//--------------------- .nv.constant0._Z10stencilGPUPfS_S_i --------------------------
	.section	.nv.constant0._Z10stencilGPUPfS_S_i,"a",@progbits
	.sectionflags	@""
	.align	4
.nv.constant0._Z10stencilGPUPfS_S_i:
	.zero		924


//--------------------- .nv.constant0._Z15tiledStencilGPUPfS_S_i --------------------------
	.section	.nv.constant0._Z15tiledStencilGPUPfS_S_i,"a",@progbits
	.sectionflags	@""
	.align	4
.nv.constant0._Z15tiledStencilGPUPfS_S_i:
	.zero		924


//--------------------- SYMBOLS --------------------------

	.type		.nv.reservedSmem.offset0,@object
	.size		.nv.reservedSmem.offset0,0x4
	.type		.nv.reservedSmem.cap,@object
	.size		.nv.reservedSmem.cap,0x4
